//
// Generated by NVIDIA NVVM Compiler
//
// Compiler Build ID: CL-36424714
// Cuda compilation tools, release 13.0, V13.0.88
// Based on NVVM 20.0.0
//

.version 9.0
.target sm_100
.address_size 64

	// .globl	_Z26batched_gemm_1d_double_mmaPKdS0_Pddd
.extern .shared .align 16 .b8 shmem_b[];

.visible .entry _Z26batched_gemm_1d_double_mmaPKdS0_Pddd(
	.param .u64 .ptr .align 1 _Z26batched_gemm_1d_double_mmaPKdS0_Pddd_param_0,
	.param .u64 .ptr .align 1 _Z26batched_gemm_1d_double_mmaPKdS0_Pddd_param_1,
	.param .u64 .ptr .align 1 _Z26batched_gemm_1d_double_mmaPKdS0_Pddd_param_2,
	.param .f64 _Z26batched_gemm_1d_double_mmaPKdS0_Pddd_param_3,
	.param .f64 _Z26batched_gemm_1d_double_mmaPKdS0_Pddd_param_4
)
{
	.reg .pred 	%p<11>;
	.reg .b32 	%r<115>;
	.reg .b64 	%rd<36>;
	.reg .b64 	%fd<1122>;

	ld.param.u64 	%rd13, [_Z26batched_gemm_1d_double_mmaPKdS0_Pddd_param_0];
	ld.param.u64 	%rd14, [_Z26batched_gemm_1d_double_mmaPKdS0_Pddd_param_1];
	mov.u32 	%r1, %tid.x;
	setp.gt.u32 	%p1, %r1, 255;
	@%p1 bra 	$L__BB0_20;
	cvta.to.global.u64 	%rd16, %rd14;
	cvta.to.global.u64 	%rd17, %rd13;
	mov.u32 	%r5, %ctaid.x;
	shl.b32 	%r6, %r5, 14;
	and.b32  	%r7, %r1, 3;
	shl.b32 	%r8, %r1, 6;
	and.b32  	%r9, %r8, 63488;
	shl.b32 	%r10, %r1, 5;
	and.b32  	%r11, %r10, 896;
	mul.wide.u32 	%rd18, %r6, 8;
	or.b32  	%r12, %r9, %r11;
	or.b32  	%r13, %r12, %r7;
	mul.wide.u32 	%rd19, %r13, 8;
	add.s64 	%rd20, %rd18, %rd19;
	add.s64 	%rd35, %rd16, %rd20;
	or.b32  	%r14, %r13, 1024;
	mul.wide.u32 	%rd21, %r14, 8;
	add.s64 	%rd22, %rd18, %rd21;
	add.s64 	%rd23, %rd22, %rd16;
	add.s64 	%rd34, %rd23, 160;
	add.s64 	%rd24, %rd20, %rd17;
	add.s64 	%rd33, %rd24, 128;
	add.s64 	%rd25, %rd22, %rd17;
	add.s64 	%rd32, %rd25, 128;
	mov.b32 	%r114, 0;
	mov.f64 	%fd1058, 0d0000000000000000;
	shl.b32 	%r17, %r1, 4;
	and.b32  	%r18, %r17, 496;
	mov.u32 	%r19, shmem_b;
	add.s32 	%r20, %r19, %r18;
	shr.u32 	%r22, %r1, 5;
	mov.f64 	%fd1059, %fd1058;
	mov.f64 	%fd1060, %fd1058;
	mov.f64 	%fd1061, %fd1058;
	mov.f64 	%fd1062, %fd1058;
	mov.f64 	%fd1063, %fd1058;
	mov.f64 	%fd1064, %fd1058;
	mov.f64 	%fd1065, %fd1058;
	mov.f64 	%fd1066, %fd1058;
	mov.f64 	%fd1067, %fd1058;
	mov.f64 	%fd1068, %fd1058;
	mov.f64 	%fd1069, %fd1058;
	mov.f64 	%fd1070, %fd1058;
	mov.f64 	%fd1071, %fd1058;
	mov.f64 	%fd1072, %fd1058;
	mov.f64 	%fd1073, %fd1058;
	mov.f64 	%fd1074, %fd1058;
	mov.f64 	%fd1075, %fd1058;
	mov.f64 	%fd1076, %fd1058;
	mov.f64 	%fd1077, %fd1058;
	mov.f64 	%fd1078, %fd1058;
	mov.f64 	%fd1079, %fd1058;
	mov.f64 	%fd1080, %fd1058;
	mov.f64 	%fd1081, %fd1058;
	mov.f64 	%fd1082, %fd1058;
	mov.f64 	%fd1083, %fd1058;
	mov.f64 	%fd1084, %fd1058;
	mov.f64 	%fd1085, %fd1058;
	mov.f64 	%fd1086, %fd1058;
	mov.f64 	%fd1087, %fd1058;
	mov.f64 	%fd1088, %fd1058;
	mov.f64 	%fd1089, %fd1058;
	mov.f64 	%fd1090, %fd1058;
	mov.f64 	%fd1091, %fd1058;
	mov.f64 	%fd1092, %fd1058;
	mov.f64 	%fd1093, %fd1058;
	mov.f64 	%fd1094, %fd1058;
	mov.f64 	%fd1095, %fd1058;
	mov.f64 	%fd1096, %fd1058;
	mov.f64 	%fd1097, %fd1058;
	mov.f64 	%fd1098, %fd1058;
	mov.f64 	%fd1099, %fd1058;
	mov.f64 	%fd1100, %fd1058;
	mov.f64 	%fd1101, %fd1058;
	mov.f64 	%fd1102, %fd1058;
	mov.f64 	%fd1103, %fd1058;
	mov.f64 	%fd1104, %fd1058;
	mov.f64 	%fd1105, %fd1058;
	mov.f64 	%fd1106, %fd1058;
	mov.f64 	%fd1107, %fd1058;
	mov.f64 	%fd1108, %fd1058;
	mov.f64 	%fd1109, %fd1058;
	mov.f64 	%fd1110, %fd1058;
	mov.f64 	%fd1111, %fd1058;
	mov.f64 	%fd1112, %fd1058;
	mov.f64 	%fd1113, %fd1058;
	mov.f64 	%fd1114, %fd1058;
	mov.f64 	%fd1115, %fd1058;
	mov.f64 	%fd1116, %fd1058;
	mov.f64 	%fd1117, %fd1058;
	mov.f64 	%fd1118, %fd1058;
	mov.f64 	%fd1119, %fd1058;
	mov.f64 	%fd1120, %fd1058;
	mov.f64 	%fd1121, %fd1058;
$L__BB0_2:
	setp.gt.u32 	%p2, %r1, 31;
	ld.global.f64 	%fd65, [%rd33+-128];
	ld.global.f64 	%fd66, [%rd32+-128];
	ld.global.f64 	%fd67, [%rd33+-96];
	ld.global.f64 	%fd68, [%rd32+-96];
	ld.global.f64 	%fd69, [%rd33+-64];
	ld.global.f64 	%fd70, [%rd32+-64];
	ld.global.f64 	%fd71, [%rd33+-32];
	ld.global.f64 	%fd72, [%rd32+-32];
	ld.global.f64 	%fd73, [%rd33];
	ld.global.f64 	%fd74, [%rd32];
	ld.global.f64 	%fd75, [%rd33+32];
	ld.global.f64 	%fd76, [%rd32+32];
	ld.global.f64 	%fd77, [%rd33+64];
	ld.global.f64 	%fd78, [%rd32+64];
	ld.global.f64 	%fd79, [%rd33+96];
	ld.global.f64 	%fd80, [%rd32+96];
	ld.global.f64 	%fd81, [%rd35];
	ld.global.f64 	%fd82, [%rd35+32];
	ld.global.f64 	%fd83, [%rd35+64];
	ld.global.f64 	%fd84, [%rd35+96];
	ld.global.f64 	%fd85, [%rd35+128];
	ld.global.f64 	%fd86, [%rd35+160];
	ld.global.f64 	%fd87, [%rd35+192];
	ld.global.f64 	%fd88, [%rd35+224];
	ld.global.f64 	%fd89, [%rd35+8192];
	ld.global.f64 	%fd90, [%rd34+-128];
	ld.global.f64 	%fd91, [%rd35+8256];
	ld.global.f64 	%fd92, [%rd34+-64];
	ld.global.f64 	%fd93, [%rd35+8320];
	ld.global.f64 	%fd94, [%rd34];
	ld.global.f64 	%fd95, [%rd35+8384];
	ld.global.f64 	%fd96, [%rd34+64];
	bar.sync 	0;
	@%p2 bra 	$L__BB0_4;
	st.shared.v2.f64 	[%r20], {%fd81, %fd82};
	st.shared.v2.f64 	[%r20+512], {%fd83, %fd84};
	st.shared.v2.f64 	[%r20+1024], {%fd85, %fd86};
	st.shared.v2.f64 	[%r20+1536], {%fd87, %fd88};
	st.shared.v2.f64 	[%r20+2048], {%fd89, %fd90};
	st.shared.v2.f64 	[%r20+2560], {%fd91, %fd92};
	st.shared.v2.f64 	[%r20+3072], {%fd93, %fd94};
	st.shared.v2.f64 	[%r20+3584], {%fd95, %fd96};
$L__BB0_4:
	setp.ne.s32 	%p3, %r22, 1;
	bar.sync 	0;
	shl.b32 	%r23, %r1, 4;
	and.b32  	%r24, %r23, 496;
	mov.u32 	%r25, shmem_b;
	add.s32 	%r26, %r25, %r24;
	ld.shared.v2.f64 	{%fd170, %fd171}, [%r26];
	ld.shared.v2.f64 	{%fd184, %fd185}, [%r26+512];
	ld.shared.v2.f64 	{%fd198, %fd199}, [%r26+1024];
	ld.shared.v2.f64 	{%fd212, %fd213}, [%r26+1536];
	ld.shared.v2.f64 	{%fd226, %fd227}, [%r26+2048];
	ld.shared.v2.f64 	{%fd240, %fd241}, [%r26+2560];
	ld.shared.v2.f64 	{%fd254, %fd255}, [%r26+3072];
	ld.shared.v2.f64 	{%fd268, %fd269}, [%r26+3584];
	bar.sync 	0;
	// begin inline asm
	mma.sync.aligned.m16n8k8.row.col.f64.f64.f64.f64{%fd1121,  %fd1120,  %fd1119,  %fd1118},{%fd65,  %fd66,  %fd67,  %fd68},{%fd170,  %fd171},{%fd1121,  %fd1120,  %fd1119,  %fd1118};

	// end inline asm
	// begin inline asm
	mma.sync.aligned.m16n8k8.row.col.f64.f64.f64.f64{%fd1121,  %fd1120,  %fd1119,  %fd1118},{%fd69,  %fd70,  %fd71,  %fd72},{%fd184,  %fd185},{%fd1121,  %fd1120,  %fd1119,  %fd1118};

	// end inline asm
	// begin inline asm
	mma.sync.aligned.m16n8k8.row.col.f64.f64.f64.f64{%fd1121,  %fd1120,  %fd1119,  %fd1118},{%fd73,  %fd74,  %fd75,  %fd76},{%fd198,  %fd199},{%fd1121,  %fd1120,  %fd1119,  %fd1118};

	// end inline asm
	// begin inline asm
	mma.sync.aligned.m16n8k8.row.col.f64.f64.f64.f64{%fd1121,  %fd1120,  %fd1119,  %fd1118},{%fd77,  %fd78,  %fd79,  %fd80},{%fd212,  %fd213},{%fd1121,  %fd1120,  %fd1119,  %fd1118};

	// end inline asm
	// begin inline asm
	mma.sync.aligned.m16n8k8.row.col.f64.f64.f64.f64{%fd1117,  %fd1116,  %fd1115,  %fd1114},{%fd65,  %fd66,  %fd67,  %fd68},{%fd226,  %fd227},{%fd1117,  %fd1116,  %fd1115,  %fd1114};

	// end inline asm
	// begin inline asm
	mma.sync.aligned.m16n8k8.row.col.f64.f64.f64.f64{%fd1117,  %fd1116,  %fd1115,  %fd1114},{%fd69,  %fd70,  %fd71,  %fd72},{%fd240,  %fd241},{%fd1117,  %fd1116,  %fd1115,  %fd1114};

	// end inline asm
	// begin inline asm
	mma.sync.aligned.m16n8k8.row.col.f64.f64.f64.f64{%fd1117,  %fd1116,  %fd1115,  %fd1114},{%fd73,  %fd74,  %fd75,  %fd76},{%fd254,  %fd255},{%fd1117,  %fd1116,  %fd1115,  %fd1114};

	// end inline asm
	// begin inline asm
	mma.sync.aligned.m16n8k8.row.col.f64.f64.f64.f64{%fd1117,  %fd1116,  %fd1115,  %fd1114},{%fd77,  %fd78,  %fd79,  %fd80},{%fd268,  %fd269},{%fd1117,  %fd1116,  %fd1115,  %fd1114};

	// end inline asm
	@%p3 bra 	$L__BB0_6;
	mov.u32 	%r27, %tid.x;
	shl.b32 	%r28, %r27, 4;
	and.b32  	%r29, %r28, 496;
	mov.u32 	%r30, shmem_b;
	add.s32 	%r31, %r30, %r29;
	st.shared.v2.f64 	[%r31], {%fd81, %fd82};
	st.shared.v2.f64 	[%r31+512], {%fd83, %fd84};
	st.shared.v2.f64 	[%r31+1024], {%fd85, %fd86};
	st.shared.v2.f64 	[%r31+1536], {%fd87, %fd88};
	st.shared.v2.f64 	[%r31+2048], {%fd89, %fd90};
	st.shared.v2.f64 	[%r31+2560], {%fd91, %fd92};
	st.shared.v2.f64 	[%r31+3072], {%fd93, %fd94};
	st.shared.v2.f64 	[%r31+3584], {%fd95, %fd96};
$L__BB0_6:
	mov.u32 	%r32, %tid.x;
	shr.u32 	%r33, %r32, 5;
	setp.ne.s32 	%p4, %r33, 2;
	bar.sync 	0;
	shl.b32 	%r34, %r32, 4;
	and.b32  	%r35, %r34, 496;
	mov.u32 	%r36, shmem_b;
	add.s32 	%r37, %r36, %r35;
	ld.shared.v2.f64 	{%fd282, %fd283}, [%r37];
	ld.shared.v2.f64 	{%fd296, %fd297}, [%r37+512];
	ld.shared.v2.f64 	{%fd310, %fd311}, [%r37+1024];
	ld.shared.v2.f64 	{%fd324, %fd325}, [%r37+1536];
	ld.shared.v2.f64 	{%fd338, %fd339}, [%r37+2048];
	ld.shared.v2.f64 	{%fd352, %fd353}, [%r37+2560];
	ld.shared.v2.f64 	{%fd366, %fd367}, [%r37+3072];
	ld.shared.v2.f64 	{%fd380, %fd381}, [%r37+3584];
	bar.sync 	0;
	// begin inline asm
	mma.sync.aligned.m16n8k8.row.col.f64.f64.f64.f64{%fd1113,  %fd1112,  %fd1111,  %fd1110},{%fd65,  %fd66,  %fd67,  %fd68},{%fd282,  %fd283},{%fd1113,  %fd1112,  %fd1111,  %fd1110};

	// end inline asm
	// begin inline asm
	mma.sync.aligned.m16n8k8.row.col.f64.f64.f64.f64{%fd1113,  %fd1112,  %fd1111,  %fd1110},{%fd69,  %fd70,  %fd71,  %fd72},{%fd296,  %fd297},{%fd1113,  %fd1112,  %fd1111,  %fd1110};

	// end inline asm
	// begin inline asm
	mma.sync.aligned.m16n8k8.row.col.f64.f64.f64.f64{%fd1113,  %fd1112,  %fd1111,  %fd1110},{%fd73,  %fd74,  %fd75,  %fd76},{%fd310,  %fd311},{%fd1113,  %fd1112,  %fd1111,  %fd1110};

	// end inline asm
	// begin inline asm
	mma.sync.aligned.m16n8k8.row.col.f64.f64.f64.f64{%fd1113,  %fd1112,  %fd1111,  %fd1110},{%fd77,  %fd78,  %fd79,  %fd80},{%fd324,  %fd325},{%fd1113,  %fd1112,  %fd1111,  %fd1110};

	// end inline asm
	// begin inline asm
	mma.sync.aligned.m16n8k8.row.col.f64.f64.f64.f64{%fd1109,  %fd1108,  %fd1107,  %fd1106},{%fd65,  %fd66,  %fd67,  %fd68},{%fd338,  %fd339},{%fd1109,  %fd1108,  %fd1107,  %fd1106};

	// end inline asm
	// begin inline asm
	mma.sync.aligned.m16n8k8.row.col.f64.f64.f64.f64{%fd1109,  %fd1108,  %fd1107,  %fd1106},{%fd69,  %fd70,  %fd71,  %fd72},{%fd352,  %fd353},{%fd1109,  %fd1108,  %fd1107,  %fd1106};

	// end inline asm
	// begin inline asm
	mma.sync.aligned.m16n8k8.row.col.f64.f64.f64.f64{%fd1109,  %fd1108,  %fd1107,  %fd1106},{%fd73,  %fd74,  %fd75,  %fd76},{%fd366,  %fd367},{%fd1109,  %fd1108,  %fd1107,  %fd1106};

	// end inline asm
	// begin inline asm
	mma.sync.aligned.m16n8k8.row.col.f64.f64.f64.f64{%fd1109,  %fd1108,  %fd1107,  %fd1106},{%fd77,  %fd78,  %fd79,  %fd80},{%fd380,  %fd381},{%fd1109,  %fd1108,  %fd1107,  %fd1106};

	// end inline asm
	@%p4 bra 	$L__BB0_8;
	mov.u32 	%r38, %tid.x;
	shl.b32 	%r39, %r38, 4;
	and.b32  	%r40, %r39, 496;
	mov.u32 	%r41, shmem_b;
	add.s32 	%r42, %r41, %r40;
	st.shared.v2.f64 	[%r42], {%fd81, %fd82};
	st.shared.v2.f64 	[%r42+512], {%fd83, %fd84};
	st.shared.v2.f64 	[%r42+1024], {%fd85, %fd86};
	st.shared.v2.f64 	[%r42+1536], {%fd87, %fd88};
	st.shared.v2.f64 	[%r42+2048], {%fd89, %fd90};
	st.shared.v2.f64 	[%r42+2560], {%fd91, %fd92};
	st.shared.v2.f64 	[%r42+3072], {%fd93, %fd94};
	st.shared.v2.f64 	[%r42+3584], {%fd95, %fd96};
$L__BB0_8:
	mov.u32 	%r43, %tid.x;
	shr.u32 	%r44, %r43, 5;
	setp.ne.s32 	%p5, %r44, 3;
	bar.sync 	0;
	shl.b32 	%r45, %r43, 4;
	and.b32  	%r46, %r45, 496;
	mov.u32 	%r47, shmem_b;
	add.s32 	%r48, %r47, %r46;
	ld.shared.v2.f64 	{%fd394, %fd395}, [%r48];
	ld.shared.v2.f64 	{%fd408, %fd409}, [%r48+512];
	ld.shared.v2.f64 	{%fd422, %fd423}, [%r48+1024];
	ld.shared.v2.f64 	{%fd436, %fd437}, [%r48+1536];
	ld.shared.v2.f64 	{%fd450, %fd451}, [%r48+2048];
	ld.shared.v2.f64 	{%fd464, %fd465}, [%r48+2560];
	ld.shared.v2.f64 	{%fd478, %fd479}, [%r48+3072];
	ld.shared.v2.f64 	{%fd492, %fd493}, [%r48+3584];
	bar.sync 	0;
	// begin inline asm
	mma.sync.aligned.m16n8k8.row.col.f64.f64.f64.f64{%fd1105,  %fd1104,  %fd1103,  %fd1102},{%fd65,  %fd66,  %fd67,  %fd68},{%fd394,  %fd395},{%fd1105,  %fd1104,  %fd1103,  %fd1102};

	// end inline asm
	// begin inline asm
	mma.sync.aligned.m16n8k8.row.col.f64.f64.f64.f64{%fd1105,  %fd1104,  %fd1103,  %fd1102},{%fd69,  %fd70,  %fd71,  %fd72},{%fd408,  %fd409},{%fd1105,  %fd1104,  %fd1103,  %fd1102};

	// end inline asm
	// begin inline asm
	mma.sync.aligned.m16n8k8.row.col.f64.f64.f64.f64{%fd1105,  %fd1104,  %fd1103,  %fd1102},{%fd73,  %fd74,  %fd75,  %fd76},{%fd422,  %fd423},{%fd1105,  %fd1104,  %fd1103,  %fd1102};

	// end inline asm
	// begin inline asm
	mma.sync.aligned.m16n8k8.row.col.f64.f64.f64.f64{%fd1105,  %fd1104,  %fd1103,  %fd1102},{%fd77,  %fd78,  %fd79,  %fd80},{%fd436,  %fd437},{%fd1105,  %fd1104,  %fd1103,  %fd1102};

	// end inline asm
	// begin inline asm
	mma.sync.aligned.m16n8k8.row.col.f64.f64.f64.f64{%fd1101,  %fd1100,  %fd1099,  %fd1098},{%fd65,  %fd66,  %fd67,  %fd68},{%fd450,  %fd451},{%fd1101,  %fd1100,  %fd1099,  %fd1098};

	// end inline asm
	// begin inline asm
	mma.sync.aligned.m16n8k8.row.col.f64.f64.f64.f64{%fd1101,  %fd1100,  %fd1099,  %fd1098},{%fd69,  %fd70,  %fd71,  %fd72},{%fd464,  %fd465},{%fd1101,  %fd1100,  %fd1099,  %fd1098};

	// end inline asm
	// begin inline asm
	mma.sync.aligned.m16n8k8.row.col.f64.f64.f64.f64{%fd1101,  %fd1100,  %fd1099,  %fd1098},{%fd73,  %fd74,  %fd75,  %fd76},{%fd478,  %fd479},{%fd1101,  %fd1100,  %fd1099,  %fd1098};

	// end inline asm
	// begin inline asm
	mma.sync.aligned.m16n8k8.row.col.f64.f64.f64.f64{%fd1101,  %fd1100,  %fd1099,  %fd1098},{%fd77,  %fd78,  %fd79,  %fd80},{%fd492,  %fd493},{%fd1101,  %fd1100,  %fd1099,  %fd1098};

	// end inline asm
	@%p5 bra 	$L__BB0_10;
	mov.u32 	%r49, %tid.x;
	shl.b32 	%r50, %r49, 4;
	and.b32  	%r51, %r50, 496;
	mov.u32 	%r52, shmem_b;
	add.s32 	%r53, %r52, %r51;
	st.shared.v2.f64 	[%r53], {%fd81, %fd82};
	st.shared.v2.f64 	[%r53+512], {%fd83, %fd84};
	st.shared.v2.f64 	[%r53+1024], {%fd85, %fd86};
	st.shared.v2.f64 	[%r53+1536], {%fd87, %fd88};
	st.shared.v2.f64 	[%r53+2048], {%fd89, %fd90};
	st.shared.v2.f64 	[%r53+2560], {%fd91, %fd92};
	st.shared.v2.f64 	[%r53+3072], {%fd93, %fd94};
	st.shared.v2.f64 	[%r53+3584], {%fd95, %fd96};
$L__BB0_10:
	mov.u32 	%r54, %tid.x;
	shr.u32 	%r55, %r54, 5;
	setp.ne.s32 	%p6, %r55, 4;
	bar.sync 	0;
	shl.b32 	%r56, %r54, 4;
	and.b32  	%r57, %r56, 496;
	mov.u32 	%r58, shmem_b;
	add.s32 	%r59, %r58, %r57;
	ld.shared.v2.f64 	{%fd506, %fd507}, [%r59];
	ld.shared.v2.f64 	{%fd520, %fd521}, [%r59+512];
	ld.shared.v2.f64 	{%fd534, %fd535}, [%r59+1024];
	ld.shared.v2.f64 	{%fd548, %fd549}, [%r59+1536];
	ld.shared.v2.f64 	{%fd562, %fd563}, [%r59+2048];
	ld.shared.v2.f64 	{%fd576, %fd577}, [%r59+2560];
	ld.shared.v2.f64 	{%fd590, %fd591}, [%r59+3072];
	ld.shared.v2.f64 	{%fd604, %fd605}, [%r59+3584];
	bar.sync 	0;
	// begin inline asm
	mma.sync.aligned.m16n8k8.row.col.f64.f64.f64.f64{%fd1097,  %fd1096,  %fd1095,  %fd1094},{%fd65,  %fd66,  %fd67,  %fd68},{%fd506,  %fd507},{%fd1097,  %fd1096,  %fd1095,  %fd1094};

	// end inline asm
	// begin inline asm
	mma.sync.aligned.m16n8k8.row.col.f64.f64.f64.f64{%fd1097,  %fd1096,  %fd1095,  %fd1094},{%fd69,  %fd70,  %fd71,  %fd72},{%fd520,  %fd521},{%fd1097,  %fd1096,  %fd1095,  %fd1094};

	// end inline asm
	// begin inline asm
	mma.sync.aligned.m16n8k8.row.col.f64.f64.f64.f64{%fd1097,  %fd1096,  %fd1095,  %fd1094},{%fd73,  %fd74,  %fd75,  %fd76},{%fd534,  %fd535},{%fd1097,  %fd1096,  %fd1095,  %fd1094};

	// end inline asm
	// begin inline asm
	mma.sync.aligned.m16n8k8.row.col.f64.f64.f64.f64{%fd1097,  %fd1096,  %fd1095,  %fd1094},{%fd77,  %fd78,  %fd79,  %fd80},{%fd548,  %fd549},{%fd1097,  %fd1096,  %fd1095,  %fd1094};

	// end inline asm
	// begin inline asm
	mma.sync.aligned.m16n8k8.row.col.f64.f64.f64.f64{%fd1093,  %fd1092,  %fd1091,  %fd1090},{%fd65,  %fd66,  %fd67,  %fd68},{%fd562,  %fd563},{%fd1093,  %fd1092,  %fd1091,  %fd1090};

	// end inline asm
	// begin inline asm
	mma.sync.aligned.m16n8k8.row.col.f64.f64.f64.f64{%fd1093,  %fd1092,  %fd1091,  %fd1090},{%fd69,  %fd70,  %fd71,  %fd72},{%fd576,  %fd577},{%fd1093,  %fd1092,  %fd1091,  %fd1090};

	// end inline asm
	// begin inline asm
	mma.sync.aligned.m16n8k8.row.col.f64.f64.f64.f64{%fd1093,  %fd1092,  %fd1091,  %fd1090},{%fd73,  %fd74,  %fd75,  %fd76},{%fd590,  %fd591},{%fd1093,  %fd1092,  %fd1091,  %fd1090};

	// end inline asm
	// begin inline asm
	mma.sync.aligned.m16n8k8.row.col.f64.f64.f64.f64{%fd1093,  %fd1092,  %fd1091,  %fd1090},{%fd77,  %fd78,  %fd79,  %fd80},{%fd604,  %fd605},{%fd1093,  %fd1092,  %fd1091,  %fd1090};

	// end inline asm
	@%p6 bra 	$L__BB0_12;
	mov.u32 	%r60, %tid.x;
	shl.b32 	%r61, %r60, 4;
	and.b32  	%r62, %r61, 496;
	mov.u32 	%r63, shmem_b;
	add.s32 	%r64, %r63, %r62;
	st.shared.v2.f64 	[%r64], {%fd81, %fd82};
	st.shared.v2.f64 	[%r64+512], {%fd83, %fd84};
	st.shared.v2.f64 	[%r64+1024], {%fd85, %fd86};
	st.shared.v2.f64 	[%r64+1536], {%fd87, %fd88};
	st.shared.v2.f64 	[%r64+2048], {%fd89, %fd90};
	st.shared.v2.f64 	[%r64+2560], {%fd91, %fd92};
	st.shared.v2.f64 	[%r64+3072], {%fd93, %fd94};
	st.shared.v2.f64 	[%r64+3584], {%fd95, %fd96};
$L__BB0_12:
	mov.u32 	%r65, %tid.x;
	shr.u32 	%r66, %r65, 5;
	setp.ne.s32 	%p7, %r66, 5;
	bar.sync 	0;
	shl.b32 	%r67, %r65, 4;
	and.b32  	%r68, %r67, 496;
	mov.u32 	%r69, shmem_b;
	add.s32 	%r70, %r69, %r68;
	ld.shared.v2.f64 	{%fd618, %fd619}, [%r70];
	ld.shared.v2.f64 	{%fd632, %fd633}, [%r70+512];
	ld.shared.v2.f64 	{%fd646, %fd647}, [%r70+1024];
	ld.shared.v2.f64 	{%fd660, %fd661}, [%r70+1536];
	ld.shared.v2.f64 	{%fd674, %fd675}, [%r70+2048];
	ld.shared.v2.f64 	{%fd688, %fd689}, [%r70+2560];
	ld.shared.v2.f64 	{%fd702, %fd703}, [%r70+3072];
	ld.shared.v2.f64 	{%fd716, %fd717}, [%r70+3584];
	bar.sync 	0;
	// begin inline asm
	mma.sync.aligned.m16n8k8.row.col.f64.f64.f64.f64{%fd1089,  %fd1088,  %fd1087,  %fd1086},{%fd65,  %fd66,  %fd67,  %fd68},{%fd618,  %fd619},{%fd1089,  %fd1088,  %fd1087,  %fd1086};

	// end inline asm
	// begin inline asm
	mma.sync.aligned.m16n8k8.row.col.f64.f64.f64.f64{%fd1089,  %fd1088,  %fd1087,  %fd1086},{%fd69,  %fd70,  %fd71,  %fd72},{%fd632,  %fd633},{%fd1089,  %fd1088,  %fd1087,  %fd1086};

	// end inline asm
	// begin inline asm
	mma.sync.aligned.m16n8k8.row.col.f64.f64.f64.f64{%fd1089,  %fd1088,  %fd1087,  %fd1086},{%fd73,  %fd74,  %fd75,  %fd76},{%fd646,  %fd647},{%fd1089,  %fd1088,  %fd1087,  %fd1086};

	// end inline asm
	// begin inline asm
	mma.sync.aligned.m16n8k8.row.col.f64.f64.f64.f64{%fd1089,  %fd1088,  %fd1087,  %fd1086},{%fd77,  %fd78,  %fd79,  %fd80},{%fd660,  %fd661},{%fd1089,  %fd1088,  %fd1087,  %fd1086};

	// end inline asm
	// begin inline asm
	mma.sync.aligned.m16n8k8.row.col.f64.f64.f64.f64{%fd1085,  %fd1084,  %fd1083,  %fd1082},{%fd65,  %fd66,  %fd67,  %fd68},{%fd674,  %fd675},{%fd1085,  %fd1084,  %fd1083,  %fd1082};

	// end inline asm
	// begin inline asm
	mma.sync.aligned.m16n8k8.row.col.f64.f64.f64.f64{%fd1085,  %fd1084,  %fd1083,  %fd1082},{%fd69,  %fd70,  %fd71,  %fd72},{%fd688,  %fd689},{%fd1085,  %fd1084,  %fd1083,  %fd1082};

	// end inline asm
	// begin inline asm
	mma.sync.aligned.m16n8k8.row.col.f64.f64.f64.f64{%fd1085,  %fd1084,  %fd1083,  %fd1082},{%fd73,  %fd74,  %fd75,  %fd76},{%fd702,  %fd703},{%fd1085,  %fd1084,  %fd1083,  %fd1082};

	// end inline asm
	// begin inline asm
	mma.sync.aligned.m16n8k8.row.col.f64.f64.f64.f64{%fd1085,  %fd1084,  %fd1083,  %fd1082},{%fd77,  %fd78,  %fd79,  %fd80},{%fd716,  %fd717},{%fd1085,  %fd1084,  %fd1083,  %fd1082};

	// end inline asm
	@%p7 bra 	$L__BB0_14;
	mov.u32 	%r71, %tid.x;
	shl.b32 	%r72, %r71, 4;
	and.b32  	%r73, %r72, 496;
	mov.u32 	%r74, shmem_b;
	add.s32 	%r75, %r74, %r73;
	st.shared.v2.f64 	[%r75], {%fd81, %fd82};
	st.shared.v2.f64 	[%r75+512], {%fd83, %fd84};
	st.shared.v2.f64 	[%r75+1024], {%fd85, %fd86};
	st.shared.v2.f64 	[%r75+1536], {%fd87, %fd88};
	st.shared.v2.f64 	[%r75+2048], {%fd89, %fd90};
	st.shared.v2.f64 	[%r75+2560], {%fd91, %fd92};
	st.shared.v2.f64 	[%r75+3072], {%fd93, %fd94};
	st.shared.v2.f64 	[%r75+3584], {%fd95, %fd96};
$L__BB0_14:
	mov.u32 	%r76, %tid.x;
	shr.u32 	%r77, %r76, 5;
	setp.ne.s32 	%p8, %r77, 6;
	bar.sync 	0;
	shl.b32 	%r78, %r76, 4;
	and.b32  	%r79, %r78, 496;
	mov.u32 	%r80, shmem_b;
	add.s32 	%r81, %r80, %r79;
	ld.shared.v2.f64 	{%fd730, %fd731}, [%r81];
	ld.shared.v2.f64 	{%fd744, %fd745}, [%r81+512];
	ld.shared.v2.f64 	{%fd758, %fd759}, [%r81+1024];
	ld.shared.v2.f64 	{%fd772, %fd773}, [%r81+1536];
	ld.shared.v2.f64 	{%fd786, %fd787}, [%r81+2048];
	ld.shared.v2.f64 	{%fd800, %fd801}, [%r81+2560];
	ld.shared.v2.f64 	{%fd814, %fd815}, [%r81+3072];
	ld.shared.v2.f64 	{%fd828, %fd829}, [%r81+3584];
	bar.sync 	0;
	// begin inline asm
	mma.sync.aligned.m16n8k8.row.col.f64.f64.f64.f64{%fd1081,  %fd1080,  %fd1079,  %fd1078},{%fd65,  %fd66,  %fd67,  %fd68},{%fd730,  %fd731},{%fd1081,  %fd1080,  %fd1079,  %fd1078};

	// end inline asm
	// begin inline asm
	mma.sync.aligned.m16n8k8.row.col.f64.f64.f64.f64{%fd1081,  %fd1080,  %fd1079,  %fd1078},{%fd69,  %fd70,  %fd71,  %fd72},{%fd744,  %fd745},{%fd1081,  %fd1080,  %fd1079,  %fd1078};

	// end inline asm
	// begin inline asm
	mma.sync.aligned.m16n8k8.row.col.f64.f64.f64.f64{%fd1081,  %fd1080,  %fd1079,  %fd1078},{%fd73,  %fd74,  %fd75,  %fd76},{%fd758,  %fd759},{%fd1081,  %fd1080,  %fd1079,  %fd1078};

	// end inline asm
	// begin inline asm
	mma.sync.aligned.m16n8k8.row.col.f64.f64.f64.f64{%fd1081,  %fd1080,  %fd1079,  %fd1078},{%fd77,  %fd78,  %fd79,  %fd80},{%fd772,  %fd773},{%fd1081,  %fd1080,  %fd1079,  %fd1078};

	// end inline asm
	// begin inline asm
	mma.sync.aligned.m16n8k8.row.col.f64.f64.f64.f64{%fd1077,  %fd1076,  %fd1075,  %fd1074},{%fd65,  %fd66,  %fd67,  %fd68},{%fd786,  %fd787},{%fd1077,  %fd1076,  %fd1075,  %fd1074};

	// end inline asm
	// begin inline asm
	mma.sync.aligned.m16n8k8.row.col.f64.f64.f64.f64{%fd1077,  %fd1076,  %fd1075,  %fd1074},{%fd69,  %fd70,  %fd71,  %fd72},{%fd800,  %fd801},{%fd1077,  %fd1076,  %fd1075,  %fd1074};

	// end inline asm
	// begin inline asm
	mma.sync.aligned.m16n8k8.row.col.f64.f64.f64.f64{%fd1077,  %fd1076,  %fd1075,  %fd1074},{%fd73,  %fd74,  %fd75,  %fd76},{%fd814,  %fd815},{%fd1077,  %fd1076,  %fd1075,  %fd1074};

	// end inline asm
	// begin inline asm
	mma.sync.aligned.m16n8k8.row.col.f64.f64.f64.f64{%fd1077,  %fd1076,  %fd1075,  %fd1074},{%fd77,  %fd78,  %fd79,  %fd80},{%fd828,  %fd829},{%fd1077,  %fd1076,  %fd1075,  %fd1074};

	// end inline asm
	@%p8 bra 	$L__BB0_16;
	mov.u32 	%r82, %tid.x;
	shl.b32 	%r83, %r82, 4;
	and.b32  	%r84, %r83, 496;
	mov.u32 	%r85, shmem_b;
	add.s32 	%r86, %r85, %r84;
	st.shared.v2.f64 	[%r86], {%fd81, %fd82};
	st.shared.v2.f64 	[%r86+512], {%fd83, %fd84};
	st.shared.v2.f64 	[%r86+1024], {%fd85, %fd86};
	st.shared.v2.f64 	[%r86+1536], {%fd87, %fd88};
	st.shared.v2.f64 	[%r86+2048], {%fd89, %fd90};
	st.shared.v2.f64 	[%r86+2560], {%fd91, %fd92};
	st.shared.v2.f64 	[%r86+3072], {%fd93, %fd94};
	st.shared.v2.f64 	[%r86+3584], {%fd95, %fd96};
$L__BB0_16:
	mov.u32 	%r87, %tid.x;
	shr.u32 	%r88, %r87, 5;
	setp.ne.s32 	%p9, %r88, 7;
	bar.sync 	0;
	shl.b32 	%r89, %r87, 4;
	and.b32  	%r90, %r89, 496;
	mov.u32 	%r91, shmem_b;
	add.s32 	%r92, %r91, %r90;
	ld.shared.v2.f64 	{%fd842, %fd843}, [%r92];
	ld.shared.v2.f64 	{%fd856, %fd857}, [%r92+512];
	ld.shared.v2.f64 	{%fd870, %fd871}, [%r92+1024];
	ld.shared.v2.f64 	{%fd884, %fd885}, [%r92+1536];
	ld.shared.v2.f64 	{%fd898, %fd899}, [%r92+2048];
	ld.shared.v2.f64 	{%fd912, %fd913}, [%r92+2560];
	ld.shared.v2.f64 	{%fd926, %fd927}, [%r92+3072];
	ld.shared.v2.f64 	{%fd940, %fd941}, [%r92+3584];
	bar.sync 	0;
	// begin inline asm
	mma.sync.aligned.m16n8k8.row.col.f64.f64.f64.f64{%fd1073,  %fd1072,  %fd1071,  %fd1070},{%fd65,  %fd66,  %fd67,  %fd68},{%fd842,  %fd843},{%fd1073,  %fd1072,  %fd1071,  %fd1070};

	// end inline asm
	// begin inline asm
	mma.sync.aligned.m16n8k8.row.col.f64.f64.f64.f64{%fd1073,  %fd1072,  %fd1071,  %fd1070},{%fd69,  %fd70,  %fd71,  %fd72},{%fd856,  %fd857},{%fd1073,  %fd1072,  %fd1071,  %fd1070};

	// end inline asm
	// begin inline asm
	mma.sync.aligned.m16n8k8.row.col.f64.f64.f64.f64{%fd1073,  %fd1072,  %fd1071,  %fd1070},{%fd73,  %fd74,  %fd75,  %fd76},{%fd870,  %fd871},{%fd1073,  %fd1072,  %fd1071,  %fd1070};

	// end inline asm
	// begin inline asm
	mma.sync.aligned.m16n8k8.row.col.f64.f64.f64.f64{%fd1073,  %fd1072,  %fd1071,  %fd1070},{%fd77,  %fd78,  %fd79,  %fd80},{%fd884,  %fd885},{%fd1073,  %fd1072,  %fd1071,  %fd1070};

	// end inline asm
	// begin inline asm
	mma.sync.aligned.m16n8k8.row.col.f64.f64.f64.f64{%fd1069,  %fd1068,  %fd1067,  %fd1066},{%fd65,  %fd66,  %fd67,  %fd68},{%fd898,  %fd899},{%fd1069,  %fd1068,  %fd1067,  %fd1066};

	// end inline asm
	// begin inline asm
	mma.sync.aligned.m16n8k8.row.col.f64.f64.f64.f64{%fd1069,  %fd1068,  %fd1067,  %fd1066},{%fd69,  %fd70,  %fd71,  %fd72},{%fd912,  %fd913},{%fd1069,  %fd1068,  %fd1067,  %fd1066};

	// end inline asm
	// begin inline asm
	mma.sync.aligned.m16n8k8.row.col.f64.f64.f64.f64{%fd1069,  %fd1068,  %fd1067,  %fd1066},{%fd73,  %fd74,  %fd75,  %fd76},{%fd926,  %fd927},{%fd1069,  %fd1068,  %fd1067,  %fd1066};

	// end inline asm
	// begin inline asm
	mma.sync.aligned.m16n8k8.row.col.f64.f64.f64.f64{%fd1069,  %fd1068,  %fd1067,  %fd1066},{%fd77,  %fd78,  %fd79,  %fd80},{%fd940,  %fd941},{%fd1069,  %fd1068,  %fd1067,  %fd1066};

	// end inline asm
	@%p9 bra 	$L__BB0_18;
	mov.u32 	%r93, %tid.x;
	shl.b32 	%r94, %r93, 4;
	and.b32  	%r95, %r94, 496;
	mov.u32 	%r96, shmem_b;
	add.s32 	%r97, %r96, %r95;
	st.shared.v2.f64 	[%r97], {%fd81, %fd82};
	st.shared.v2.f64 	[%r97+512], {%fd83, %fd84};
	st.shared.v2.f64 	[%r97+1024], {%fd85, %fd86};
	st.shared.v2.f64 	[%r97+1536], {%fd87, %fd88};
	st.shared.v2.f64 	[%r97+2048], {%fd89, %fd90};
	st.shared.v2.f64 	[%r97+2560], {%fd91, %fd92};
	st.shared.v2.f64 	[%r97+3072], {%fd93, %fd94};
	st.shared.v2.f64 	[%r97+3584], {%fd95, %fd96};
$L__BB0_18:
	bar.sync 	0;
	mov.u32 	%r98, %tid.x;
	shl.b32 	%r99, %r98, 4;
	and.b32  	%r100, %r99, 496;
	mov.u32 	%r101, shmem_b;
	add.s32 	%r102, %r101, %r100;
	ld.shared.v2.f64 	{%fd954, %fd955}, [%r102];
	ld.shared.v2.f64 	{%fd968, %fd969}, [%r102+512];
	ld.shared.v2.f64 	{%fd982, %fd983}, [%r102+1024];
	ld.shared.v2.f64 	{%fd996, %fd997}, [%r102+1536];
	ld.shared.v2.f64 	{%fd1010, %fd1011}, [%r102+2048];
	ld.shared.v2.f64 	{%fd1024, %fd1025}, [%r102+2560];
	ld.shared.v2.f64 	{%fd1038, %fd1039}, [%r102+3072];
	ld.shared.v2.f64 	{%fd1052, %fd1053}, [%r102+3584];
	bar.sync 	0;
	// begin inline asm
	mma.sync.aligned.m16n8k8.row.col.f64.f64.f64.f64{%fd1065,  %fd1064,  %fd1063,  %fd1062},{%fd65,  %fd66,  %fd67,  %fd68},{%fd954,  %fd955},{%fd1065,  %fd1064,  %fd1063,  %fd1062};

	// end inline asm
	// begin inline asm
	mma.sync.aligned.m16n8k8.row.col.f64.f64.f64.f64{%fd1065,  %fd1064,  %fd1063,  %fd1062},{%fd69,  %fd70,  %fd71,  %fd72},{%fd968,  %fd969},{%fd1065,  %fd1064,  %fd1063,  %fd1062};

	// end inline asm
	// begin inline asm
	mma.sync.aligned.m16n8k8.row.col.f64.f64.f64.f64{%fd1065,  %fd1064,  %fd1063,  %fd1062},{%fd73,  %fd74,  %fd75,  %fd76},{%fd982,  %fd983},{%fd1065,  %fd1064,  %fd1063,  %fd1062};

	// end inline asm
	// begin inline asm
	mma.sync.aligned.m16n8k8.row.col.f64.f64.f64.f64{%fd1065,  %fd1064,  %fd1063,  %fd1062},{%fd77,  %fd78,  %fd79,  %fd80},{%fd996,  %fd997},{%fd1065,  %fd1064,  %fd1063,  %fd1062};

	// end inline asm
	// begin inline asm
	mma.sync.aligned.m16n8k8.row.col.f64.f64.f64.f64{%fd1061,  %fd1060,  %fd1059,  %fd1058},{%fd65,  %fd66,  %fd67,  %fd68},{%fd1010,  %fd1011},{%fd1061,  %fd1060,  %fd1059,  %fd1058};

	// end inline asm
	// begin inline asm
	mma.sync.aligned.m16n8k8.row.col.f64.f64.f64.f64{%fd1061,  %fd1060,  %fd1059,  %fd1058},{%fd69,  %fd70,  %fd71,  %fd72},{%fd1024,  %fd1025},{%fd1061,  %fd1060,  %fd1059,  %fd1058};

	// end inline asm
	// begin inline asm
	mma.sync.aligned.m16n8k8.row.col.f64.f64.f64.f64{%fd1061,  %fd1060,  %fd1059,  %fd1058},{%fd73,  %fd74,  %fd75,  %fd76},{%fd1038,  %fd1039},{%fd1061,  %fd1060,  %fd1059,  %fd1058};

	// end inline asm
	// begin inline asm
	mma.sync.aligned.m16n8k8.row.col.f64.f64.f64.f64{%fd1061,  %fd1060,  %fd1059,  %fd1058},{%fd77,  %fd78,  %fd79,  %fd80},{%fd1052,  %fd1053},{%fd1061,  %fd1060,  %fd1059,  %fd1058};

	// end inline asm
	add.s32 	%r3, %r114, 32;
	add.s64 	%rd35, %rd35, 256;
	add.s64 	%rd34, %rd34, 256;
	add.s64 	%rd33, %rd33, 256;
	add.s64 	%rd32, %rd32, 256;
	setp.lt.u32 	%p10, %r114, 96;
	mov.u32 	%r114, %r3;
	@%p10 bra 	$L__BB0_2;
	ld.param.u64 	%rd31, [_Z26batched_gemm_1d_double_mmaPKdS0_Pddd_param_2];
	mov.u32 	%r103, %tid.x;
	shl.b32 	%r104, %r103, 1;
	and.b32  	%r105, %r104, 6;
	shl.b32 	%r106, %r103, 5;
	and.b32  	%r107, %r106, 896;
	shl.b32 	%r108, %r103, 6;
	and.b32  	%r109, %r108, 63488;
	or.b32  	%r110, %r109, %r107;
	or.b32  	%r111, %r110, %r105;
	cvta.to.global.u64 	%rd26, %rd31;
	mov.u32 	%r112, %ctaid.x;
	shl.b32 	%r113, %r112, 14;
	mul.wide.u32 	%rd27, %r113, 8;
	add.s64 	%rd28, %rd26, %rd27;
	mul.wide.u32 	%rd29, %r111, 8;
	add.s64 	%rd30, %rd28, %rd29;
	st.global.f64 	[%rd30], %fd1121;
	st.global.f64 	[%rd30+8], %fd1120;
	st.global.f64 	[%rd30+8192], %fd1119;
	st.global.f64 	[%rd30+8200], %fd1118;
	st.global.f64 	[%rd30+64], %fd1117;
	st.global.f64 	[%rd30+72], %fd1116;
	st.global.f64 	[%rd30+8256], %fd1115;
	st.global.f64 	[%rd30+8264], %fd1114;
	st.global.f64 	[%rd30+128], %fd1113;
	st.global.f64 	[%rd30+136], %fd1112;
	st.global.f64 	[%rd30+8320], %fd1111;
	st.global.f64 	[%rd30+8328], %fd1110;
	st.global.f64 	[%rd30+192], %fd1109;
	st.global.f64 	[%rd30+200], %fd1108;
	st.global.f64 	[%rd30+8384], %fd1107;
	st.global.f64 	[%rd30+8392], %fd1106;
	st.global.f64 	[%rd30+256], %fd1105;
	st.global.f64 	[%rd30+264], %fd1104;
	st.global.f64 	[%rd30+8448], %fd1103;
	st.global.f64 	[%rd30+8456], %fd1102;
	st.global.f64 	[%rd30+320], %fd1101;
	st.global.f64 	[%rd30+328], %fd1100;
	st.global.f64 	[%rd30+8512], %fd1099;
	st.global.f64 	[%rd30+8520], %fd1098;
	st.global.f64 	[%rd30+384], %fd1097;
	st.global.f64 	[%rd30+392], %fd1096;
	st.global.f64 	[%rd30+8576], %fd1095;
	st.global.f64 	[%rd30+8584], %fd1094;
	st.global.f64 	[%rd30+448], %fd1093;
	st.global.f64 	[%rd30+456], %fd1092;
	st.global.f64 	[%rd30+8640], %fd1091;
	st.global.f64 	[%rd30+8648], %fd1090;
	st.global.f64 	[%rd30+512], %fd1089;
	st.global.f64 	[%rd30+520], %fd1088;
	st.global.f64 	[%rd30+8704], %fd1087;
	st.global.f64 	[%rd30+8712], %fd1086;
	st.global.f64 	[%rd30+576], %fd1085;
	st.global.f64 	[%rd30+584], %fd1084;
	st.global.f64 	[%rd30+8768], %fd1083;
	st.global.f64 	[%rd30+8776], %fd1082;
	st.global.f64 	[%rd30+640], %fd1081;
	st.global.f64 	[%rd30+648], %fd1080;
	st.global.f64 	[%rd30+8832], %fd1079;
	st.global.f64 	[%rd30+8840], %fd1078;
	st.global.f64 	[%rd30+704], %fd1077;
	st.global.f64 	[%rd30+712], %fd1076;
	st.global.f64 	[%rd30+8896], %fd1075;
	st.global.f64 	[%rd30+8904], %fd1074;
	st.global.f64 	[%rd30+768], %fd1073;
	st.global.f64 	[%rd30+776], %fd1072;
	st.global.f64 	[%rd30+8960], %fd1071;
	st.global.f64 	[%rd30+8968], %fd1070;
	st.global.f64 	[%rd30+832], %fd1069;
	st.global.f64 	[%rd30+840], %fd1068;
	st.global.f64 	[%rd30+9024], %fd1067;
	st.global.f64 	[%rd30+9032], %fd1066;
	st.global.f64 	[%rd30+896], %fd1065;
	st.global.f64 	[%rd30+904], %fd1064;
	st.global.f64 	[%rd30+9088], %fd1063;
	st.global.f64 	[%rd30+9096], %fd1062;
	st.global.f64 	[%rd30+960], %fd1061;
	st.global.f64 	[%rd30+968], %fd1060;
	st.global.f64 	[%rd30+9152], %fd1059;
	st.global.f64 	[%rd30+9160], %fd1058;
$L__BB0_20:
	ret;

}


// ===== COMPILED SASS (sm_100) =====

	.target	sm_100

	.elftype	@"ET_EXEC"


//--------------------- .note.nv.tkinfo           --------------------------
	.section	.note.nv.tkinfo,"",@"SHT_NOTE"
	.sectionflags	@"SHF_NOTE_NV_TKINFO"
	.tkinfo
        /*0018*/ 	.word	0x00000002
        /*0030*/ 	.string	""
        /*0030*/ 	.string	"ptxas"
        /*0030*/ 	.string	"Cuda compilation tools, release 13.0, V13.0.88"
        /*0030*/ 	.string	"Build cuda_13.0.r13.0/compiler.36424714_0"
        /*0030*/ 	.string	"-arch sm_100 -m 64 "



//--------------------- .note.nv.cuinfo           --------------------------
	.section	.note.nv.cuinfo,"",@"SHT_NOTE"
	.sectionflags	@"SHF_NOTE_NV_CUINFO"
        /*0018*/ 	.short	0x0002
        /*001a*/ 	.short	0x0064
        /*001c*/ 	.short	0x0082
	.zero		2


//--------------------- .nv.info                  --------------------------
	.section	.nv.info,"",@"SHT_CUDA_INFO"
	.align	4


	//----- nvinfo : EIATTR_REGCOUNT
	.align		4
        /*0000*/ 	.byte	0x04, 0x2f
        /*0002*/ 	.short	(.L_1 - .L_0)
	.align		4
.L_0:
        /*0004*/ 	.word	index@(_Z26batched_gemm_1d_double_mmaPKdS0_Pddd)
        /*0008*/ 	.word	0x000000da


	//----- nvinfo : EIATTR_FRAME_SIZE
	.align		4
.L_1:
        /*000c*/ 	.byte	0x04, 0x11
        /*000e*/ 	.short	(.L_3 - .L_2)
	.align		4
.L_2:
        /*0010*/ 	.word	index@(_Z26batched_gemm_1d_double_mmaPKdS0_Pddd)
        /*0014*/ 	.word	0x00000000


	//----- nvinfo : EIATTR_MIN_STACK_SIZE
	.align		4
.L_3:
        /*0018*/ 	.byte	0x04, 0x12
        /*001a*/ 	.short	(.L_5 - .L_4)
	.align		4
.L_4:
        /*001c*/ 	.word	index@(_Z26batched_gemm_1d_double_mmaPKdS0_Pddd)
        /*0020*/ 	.word	0x00000000
.L_5:


//--------------------- .nv.compat                --------------------------
	.section	.nv.compat,"",@"SHT_CUDA_COMPAT_INFO"
	.align	4
        /*0000*/ 	.byte	0x02, 0x09, 0x00, 0x00, 0x02, 0x02, 0x01, 0x00, 0x02, 0x05, 0x05, 0x00, 0x03, 0x07, 0x01, 0x01
        /*0010*/ 	.byte	0x02, 0x03, 0x00, 0x00, 0x02, 0x06, 0x01, 0x00, 0x04, 0x0b, 0x08, 0x00, 0x01, 0x00, 0x00, 0x00
        /*0020*/ 	.byte	0x00, 0x00, 0x00, 0x00


//--------------------- .nv.info._Z26batched_gemm_1d_double_mmaPKdS0_Pddd --------------------------
	.section	.nv.info._Z26batched_gemm_1d_double_mmaPKdS0_Pddd,"",@"SHT_CUDA_INFO"
	.sectionflags	@""
	.align	4


	//----- nvinfo : EIATTR_CUDA_API_VERSION
	.align		4
        /*0000*/ 	.byte	0x04, 0x37
        /*0002*/ 	.short	(.L_7 - .L_6)
.L_6:
        /*0004*/ 	.word	0x00000082


	//----- nvinfo : EIATTR_KPARAM_INFO
	.align		4
.L_7:
        /*0008*/ 	.byte	0x04, 0x17
        /*000a*/ 	.short	(.L_9 - .L_8)
.L_8:
        /*000c*/ 	.word	0x00000000
        /*0010*/ 	.short	0x0004
        /*0012*/ 	.short	0x0020
        /*0014*/ 	.byte	0x00, 0xf0, 0x21, 0x00


	//----- nvinfo : EIATTR_KPARAM_INFO
	.align		4
.L_9:
        /*0018*/ 	.byte	0x04, 0x17
        /*001a*/ 	.short	(.L_11 - .L_10)
.L_10:
        /*001c*/ 	.word	0x00000000
        /*0020*/ 	.short	0x0003
        /*0022*/ 	.short	0x0018
        /*0024*/ 	.byte	0x00, 0xf0, 0x21, 0x00


	//----- nvinfo : EIATTR_KPARAM_INFO
	.align		4
.L_11:
        /*0028*/ 	.byte	0x04, 0x17
        /*002a*/ 	.short	(.L_13 - .L_12)
.L_12:
        /*002c*/ 	.word	0x00000000
        /*0030*/ 	.short	0x0002
        /*0032*/ 	.short	0x0010
        /*0034*/ 	.byte	0x00, 0xf5, 0x21, 0x00


	//----- nvinfo : EIATTR_KPARAM_INFO
	.align		4
.L_13:
        /*0038*/ 	.byte	0x04, 0x17
        /*003a*/ 	.short	(.L_15 - .L_14)
.L_14:
        /*003c*/ 	.word	0x00000000
        /*0040*/ 	.short	0x0001
        /*0042*/ 	.short	0x0008
        /*0044*/ 	.byte	0x00, 0xf5, 0x21, 0x00


	//----- nvinfo : EIATTR_KPARAM_INFO
	.align		4
.L_15:
        /*0048*/ 	.byte	0x04, 0x17
        /*004a*/ 	.short	(.L_17 - .L_16)
.L_16:
        /*004c*/ 	.word	0x00000000
        /*0050*/ 	.short	0x0000
        /*0052*/ 	.short	0x0000
        /*0054*/ 	.byte	0x00, 0xf5, 0x21, 0x00


	//----- nvinfo : EIATTR_SPARSE_MMA_MASK
	.align		4
.L_17:
        /*0058*/ 	.byte	0x03, 0x50
        /*005a*/ 	.short	0x0000


	//----- nvinfo : EIATTR_MAXREG_COUNT
	.align		4
        /*005c*/ 	.byte	0x03, 0x1b
        /*005e*/ 	.short	0x00ff


	//----- nvinfo : EIATTR_NUM_BARRIERS
	.align		4
        /*0060*/ 	.byte	0x02, 0x4c
        /*0062*/ 	.byte	0x01
	.zero		1


	//----- nvinfo : EIATTR_MERCURY_ISA_VERSION
	.align		4
        /*0064*/ 	.byte	0x03, 0x5f
        /*0066*/ 	.short	0x0101


	//----- nvinfo : EIATTR_VRC_CTA_INIT_COUNT
	.align		4
        /*0068*/ 	.byte	0x02, 0x4a
	.zero		1
	.zero		1


	//----- nvinfo : EIATTR_EXIT_INSTR_OFFSETS
	.align		4
        /*006c*/ 	.byte	0x04, 0x1c
        /*006e*/ 	.short	(.L_19 - .L_18)


	//   ....[0]....
.L_18:
        /*0070*/ 	.word	0x00000030


	//   ....[1]....
        /*0074*/ 	.word	0x00003290


	//----- nvinfo : EIATTR_CBANK_PARAM_SIZE
	.align		4
.L_19:
        /*0078*/ 	.byte	0x03, 0x19
        /*007a*/ 	.short	0x0028


	//----- nvinfo : EIATTR_PARAM_CBANK
	.align		4
        /*007c*/ 	.byte	0x04, 0x0a
        /*007e*/ 	.short	(.L_21 - .L_20)
	.align		4
.L_20:
        /*0080*/ 	.word	index@(.nv.constant0._Z26batched_gemm_1d_double_mmaPKdS0_Pddd)
        /*0084*/ 	.short	0x0380
        /*0086*/ 	.short	0x0028


	//----- nvinfo : EIATTR_SW_WAR
	.align		4
.L_21:
        /*0088*/ 	.byte	0x04, 0x36
        /*008a*/ 	.short	(.L_23 - .L_22)
.L_22:
        /*008c*/ 	.word	0x00000008
.L_23:


//--------------------- .nv.callgraph             --------------------------
	.section	.nv.callgraph,"",@"SHT_CUDA_CALLGRAPH"
	.align	4
	.sectionentsize	8
	.align		4
        /*0000*/ 	.word	0x00000000
	.align		4
        /*0004*/ 	.word	0xffffffff
	.align		4
        /*0008*/ 	.word	0x00000000
	.align		4
        /*000c*/ 	.word	0xfffffffe
	.align		4
        /*0010*/ 	.word	0x00000000
	.align		4
        /*0014*/ 	.word	0xfffffffd
	.align		4
        /*0018*/ 	.word	0x00000000
	.align		4
        /*001c*/ 	.word	0xfffffffc


//--------------------- .text._Z26batched_gemm_1d_double_mmaPKdS0_Pddd --------------------------
	.section	.text._Z26batched_gemm_1d_double_mmaPKdS0_Pddd,"ax",@progbits
	.align	128
        .global         _Z26batched_gemm_1d_double_mmaPKdS0_Pddd
        .type           _Z26batched_gemm_1d_double_mmaPKdS0_Pddd,@function
        .size           _Z26batched_gemm_1d_double_mmaPKdS0_Pddd,(.L_x_2 - _Z26batched_gemm_1d_double_mmaPKdS0_Pddd)
        .other          _Z26batched_gemm_1d_double_mmaPKdS0_Pddd,@"STO_CUDA_ENTRY STV_DEFAULT"
_Z26batched_gemm_1d_double_mmaPKdS0_Pddd:
.text._Z26batched_gemm_1d_double_mmaPKdS0_Pddd:
[----:B------:R-:W-:Y:S01]  /*0000*/  LDC R1, c[0x0][0x37c] ;  /* 0x0000df00ff017b82 */ /* 0x000fe20000000800 */
[----:B------:R-:W0:Y:S02]  /*0010*/  S2R R0, SR_TID.X ;  /* 0x0000000000007919 */ /* 0x000e240000002100 */
[----:B0-----:R-:W-:-:S13]  /*0020*/  ISETP.GT.U32.AND P0, PT, R0, 0xff, PT ;  /* 0x000000ff0000780c */ /* 0x001fda0003f04070 */
[----:B------:R-:W-:Y:S05]  /*0030*/  @P0 EXIT ;  /* 0x000000000000094d */ /* 0x000fea0003800000 */
[----:B------:R-:W0:Y:S01]  /*0040*/  S2R R5, SR_CTAID.X ;  /* 0x0000000000057919 */ /* 0x000e220000002500 */
[C---:B------:R-:W-:Y:S01]  /*0050*/  IMAD.SHL.U32 R2, R0.reuse, 0x40, RZ ;  /* 0x0000004000027824 */ /* 0x040fe200078e00ff */
[----:B------:R-:W1:Y:S01]  /*0060*/  LDCU.128 UR4, c[0x0][0x380] ;  /* 0x00007000ff0477ac */ /* 0x000e620008000c00 */
[----:B------:R-:W-:Y:S01]  /*0070*/  IMAD.SHL.U32 R4, R0, 0x20, RZ ;  /* 0x0000002000047824 */ /* 0x000fe200078e00ff */
[----:B------:R-:W-:Y:S02]  /*0080*/  CS2R R110, SRZ ;  /* 0x00000000006e7805 */ /* 0x000fe4000001ff00 */
[----:B------:R-:W-:Y:S02]  /*0090*/  CS2R R108, SRZ ;  /* 0x00000000006c7805 */ /* 0x000fe4000001ff00 */
[----:B------:R-:W-:Y:S02]  /*00a0*/  LOP3.LUT R3, R2, 0xf800, RZ, 0xc0, !PT ;  /* 0x0000f80002037812 */ /* 0x000fe400078ec0ff */
[----:B------:R-:W-:-:S02]  /*00b0*/  CS2R R106, SRZ ;  /* 0x00000000006a7805 */ /* 0x000fc4000001ff00 */
[----:B------:R-:W-:Y:S02]  /*00c0*/  CS2R R104, SRZ ;  /* 0x0000000000687805 */ /* 0x000fe4000001ff00 */
[----:B------:R-:W-:Y:S02]  /*00d0*/  CS2R R102, SRZ ;  /* 0x0000000000667805 */ /* 0x000fe4000001ff00 */
[----:B------:R-:W-:Y:S02]  /*00e0*/  LOP3.LUT R3, R3, 0x380, R4, 0xf8, !PT ;  /* 0x0000038003037812 */ /* 0x000fe400078ef804 */
[----:B------:R-:W-:Y:S02]  /*00f0*/  CS2R R100, SRZ ;  /* 0x0000000000647805 */ /* 0x000fe4000001ff00 */
[----:B------:R-:W-:Y:S02]  /*0100*/  CS2R R98, SRZ ;  /* 0x0000000000627805 */ /* 0x000fe4000001ff00 */
[----:B------:R-:W-:-:S02]  /*0110*/  CS2R R96, SRZ ;  /* 0x0000000000607805 */ /* 0x000fc4000001ff00 */
[----:B------:R-:W-:Y:S02]  /*0120*/  CS2R R94, SRZ ;  /* 0x00000000005e7805 */ /* 0x000fe4000001ff00 */
[----:B------:R-:W-:Y:S02]  /*0130*/  CS2R R92, SRZ ;  /* 0x00000000005c7805 */ /* 0x000fe4000001ff00 */
[----:B------:R-:W-:Y:S02]  /*0140*/  CS2R R90, SRZ ;  /* 0x00000000005a7805 */ /* 0x000fe4000001ff00 */
        /* <DEDUP_REMOVED lines=14> */
[----:B------:R-:W-:Y:S01]  /*0230*/  CS2R R60, SRZ ;  /* 0x00000000003c7805 */ /* 0x000fe2000001ff00 */
[----:B0-----:R-:W-:Y:S01]  /*0240*/  IMAD.SHL.U32 R2, R5, 0x4000, RZ ;  /* 0x0000400005027824 */ /* 0x001fe200078e00ff */
[----:B------:R-:W-:-:S02]  /*0250*/  LOP3.LUT R5, R3, 0x3, R0, 0xf8, !PT ;  /* 0x0000000303057812 */ /* 0x000fc400078ef800 */
[----:B------:R-:W-:Y:S02]  /*0260*/  CS2R R58, SRZ ;  /* 0x00000000003a7805 */ /* 0x000fe4000001ff00 */
[----:B------:R-:W-:Y:S01]  /*0270*/  CS2R R56, SRZ ;  /* 0x0000000000387805 */ /* 0x000fe2000001ff00 */
[----:B------:R-:W-:Y:S01]  /*0280*/  IMAD.WIDE.U32 R2, R2, 0x8, RZ ;  /* 0x0000000802027825 */ /* 0x000fe200078e00ff */
[----:B------:R-:W-:Y:S02]  /*0290*/  LOP3.LUT R7, R5, 0x400, RZ, 0xfc, !PT ;  /* 0x0000040005077812 */ /* 0x000fe400078efcff */
[----:B------:R-:W-:Y:S02]  /*02a0*/  CS2R R54, SRZ ;  /* 0x0000000000367805 */ /* 0x000fe4000001ff00 */
[----:B------:R-:W-:Y:S02]  /*02b0*/  CS2R R52, SRZ ;  /* 0x0000000000347805 */ /* 0x000fe4000001ff00 */
[----:B------:R-:W-:-:S02]  /*02c0*/  CS2R R50, SRZ ;  /* 0x0000000000327805 */ /* 0x000fc4000001ff00 */
[----:B------:R-:W-:Y:S01]  /*02d0*/  CS2R R48, SRZ ;  /* 0x0000000000307805 */ /* 0x000fe2000001ff00 */
[--C-:B------:R-:W-:Y:S01]  /*02e0*/  IMAD.WIDE.U32 R4, R5, 0x8, R2.reuse ;  /* 0x0000000805047825 */ /* 0x100fe200078e0002 */
[----:B------:R-:W-:Y:S02]  /*02f0*/  CS2R R46, SRZ ;  /* 0x00000000002e7805 */ /* 0x000fe4000001ff00 */
[----:B------:R-:W-:Y:S02]  /*0300*/  CS2R R44, SRZ ;  /* 0x00000000002c7805 */ /* 0x000fe4000001ff00 */
[----:B------:R-:W-:Y:S01]  /*0310*/  CS2R R42, SRZ ;  /* 0x00000000002a7805 */ /* 0x000fe2000001ff00 */
[----:B------:R-:W-:Y:S01]  /*0320*/  IMAD.WIDE.U32 R2, R7, 0x8, R2 ;  /* 0x0000000807027825 */ /* 0x000fe200078e0002 */
[----:B-1----:R-:W-:Y:S02]  /*0330*/  IADD3 R210, P3, PT, R4, UR4, RZ ;  /* 0x0000000404d27c10 */ /* 0x002fe4000ff7e0ff */
[----:B------:R-:W-:-:S02]  /*0340*/  CS2R R40, SRZ ;  /* 0x0000000000287805 */ /* 0x000fc4000001ff00 */
[----:B------:R-:W-:Y:S02]  /*0350*/  IADD3 R214, P4, PT, R4, UR6, RZ ;  /* 0x0000000604d67c10 */ /* 0x000fe4000ff9e0ff */
[----:B------:R-:W-:Y:S02]  /*0360*/  CS2R R38, SRZ ;  /* 0x0000000000267805 */ /* 0x000fe4000001ff00 */
[----:B------:R-:W-:Y:S01]  /*0370*/  IADD3 R208, P0, PT, R2, UR4, RZ ;  /* 0x0000000402d07c10 */ /* 0x000fe2000ff1e0ff */
[----:B------:R-:W-:Y:S01]  /*0380*/  UMOV UR4, 0x400 ;  /* 0x0000040000047882 */ /* 0x000fe20000000000 */
[----:B------:R-:W-:Y:S02]  /*0390*/  IADD3 R210, P2, PT, R210, 0x80, RZ ;  /* 0x00000080d2d27810 */ /* 0x000fe40007f5e0ff */
[----:B------:R-:W-:Y:S02]  /*03a0*/  CS2R R36, SRZ ;  /* 0x0000000000247805 */ /* 0x000fe4000001ff00 */
[----:B------:R-:W-:-:S02]  /*03b0*/  IADD3 R208, P5, PT, R208, 0x80, RZ ;  /* 0x00000080d0d07810 */ /* 0x000fc40007fbe0ff */
[----:B------:R-:W-:Y:S02]  /*03c0*/  CS2R R198, SRZ ;  /* 0x0000000000c67805 */ /* 0x000fe4000001ff00 */
[----:B------:R-:W-:Y:S02]  /*03d0*/  IADD3.X R211, PT, PT, RZ, UR5, R5, P2, P3 ;  /* 0x00000005ffd37c10 */ /* 0x000fe400097e6405 */
[----:B------:R-:W-:Y:S02]  /*03e0*/  CS2R R196, SRZ ;  /* 0x0000000000c47805 */ /* 0x000fe4000001ff00 */
[----:B------:R-:W-:Y:S01]  /*03f0*/  IADD3.X R209, PT, PT, RZ, UR5, R3, P5, P0 ;  /* 0x00000005ffd17c10 */ /* 0x000fe2000afe0403 */
[----:B------:R-:W0:Y:S01]  /*0400*/  S2UR UR5, SR_CgaCtaId ;  /* 0x00000000000579c3 */ /* 0x000e220000008800 */
[----:B------:R-:W-:Y:S01]  /*0410*/  IADD3 R212, P1, PT, R2, UR6, RZ ;  /* 0x0000000602d47c10 */ /* 0x000fe2000ff3e0ff */
[----:B------:R-:W-:Y:S01]  /*0420*/  IMAD.SHL.U32 R2, R0, 0x10, RZ ;  /* 0x0000001000027824 */ /* 0x000fe200078e00ff */
[----:B------:R-:W-:-:S02]  /*0430*/  IADD3.X R215, PT, PT, R5, UR7, RZ, P4, !PT ;  /* 0x0000000705d77c10 */ /* 0x000fc4000a7fe4ff */
[----:B------:R-:W-:Y:S02]  /*0440*/  CS2R R114, SRZ ;  /* 0x0000000000727805 */ /* 0x000fe4000001ff00 */
[----:B------:R-:W-:Y:S02]  /*0450*/  IADD3 R212, P4, PT, R212, 0xa0, RZ ;  /* 0x000000a0d4d47810 */ /* 0x000fe40007f9e0ff */
[----:B------:R-:W-:Y:S02]  /*0460*/  CS2R R112, SRZ ;  /* 0x0000000000707805 */ /* 0x000fe4000001ff00 */
[----:B------:R-:W-:Y:S02]  /*0470*/  LOP3.LUT R2, R2, 0x1f0, RZ, 0xc0, !PT ;  /* 0x000001f002027812 */ /* 0x000fe400078ec0ff */
[----:B------:R-:W-:Y:S02]  /*0480*/  CS2R R118, SRZ ;  /* 0x0000000000767805 */ /* 0x000fe4000001ff00 */
[----:B------:R-:W-:-:S02]  /*0490*/  IADD3.X R213, PT, PT, RZ, UR7, R3, P4, P1 ;  /* 0x00000007ffd57c10 */ /* 0x000fc4000a7e2403 */
[----:B------:R-:W-:Y:S02]  /*04a0*/  CS2R R116, SRZ ;  /* 0x0000000000747805 */ /* 0x000fe4000001ff00 */
[----:B------:R-:W-:Y:S02]  /*04b0*/  ISETP.GT.U32.AND P0, PT, R0, 0x1f, PT ;  /* 0x0000001f0000780c */ /* 0x000fe40003f04070 */
[----:B------:R-:W-:Y:S02]  /*04c0*/  CS2R R122, SRZ ;  /* 0x00000000007a7805 */ /* 0x000fe4000001ff00 */
[----:B------:R-:W-:Y:S02]  /*04d0*/  SHF.R.U32.HI R3, RZ, 0x5, R0 ;  /* 0x00000005ff037819 */ /* 0x000fe40000011600 */
        /* <DEDUP_REMOVED lines=9> */
[----:B------:R-:W-:Y:S01]  /*0570*/  CS2R R142, SRZ ;  /* 0x00000000008e7805 */ /* 0x000fe2000001ff00 */
[----:B0-----:R-:W-:Y:S01]  /*0580*/  ULEA UR4, UR5, UR4, 0x18 ;  /* 0x0000000405047291 */ /* 0x001fe2000f8ec0ff */
        /* <DEDUP_REMOVED lines=8> */
[----:B------:R-:W-:Y:S01]  /*0610*/  CS2R R156, SRZ ;  /* 0x00000000009c7805 */ /* 0x000fe2000001ff00 */
[----:B------:R-:W-:Y:S01]  /*0620*/  VIADD R2, R2, UR4 ;  /* 0x0000000402027c36 */ /* 0x000fe20008000000 */
[----:B------:R-:W0:Y:S01]  /*0630*/  LDCU.64 UR8, c[0x0][0x358] ;  /* 0x00006b00ff0877ac */ /* 0x000e220008000a00 */
[----:B------:R-:W-:-:S05]  /*0640*/  UMOV UR4, URZ ;  /* 0x000000ff00047c82 */ /* 0x000fca0008000000 */
.L_x_0:
[----:B0-2---:R-:W2:Y:S04]  /*0650*/  LDG.E.64 R160, desc[UR8][R214.64] ;  /* 0x00000008d6a07981 */ /* 0x005ea8000c1e1b00 */
[----:B------:R-:W2:Y:S04]  /*0660*/  LDG.E.64 R162, desc[UR8][R214.64+0x20] ;  /* 0x00002008d6a27981 */ /* 0x000ea8000c1e1b00 */
[----:B------:R-:W3:Y:S04]  /*0670*/  LDG.E.64 R164, desc[UR8][R214.64+0x40] ;  /* 0x00004008d6a47981 */ /* 0x000ee8000c1e1b00 */
[----:B------:R-:W3:Y:S04]  /*0680*/  LDG.E.64 R166, desc[UR8][R214.64+0x60] ;  /* 0x00006008d6a67981 */ /* 0x000ee8000c1e1b00 */
[----:B------:R-:W4:Y:S04]  /*0690*/  LDG.E.64 R168, desc[UR8][R214.64+0x80] ;  /* 0x00008008d6a87981 */ /* 0x000f28000c1e1b00 */
[----:B------:R-:W4:Y:S04]  /*06a0*/  LDG.E.64 R170, desc[UR8][R214.64+0xa0] ;  /* 0x0000a008d6aa7981 */ /* 0x000f28000c1e1b00 */
[----:B------:R-:W5:Y:S04]  /*06b0*/  LDG.E.64 R172, desc[UR8][R214.64+0xc0] ;  /* 0x0000c008d6ac7981 */ /* 0x000f68000c1e1b00 */
        /* <DEDUP_REMOVED lines=8> */
[----:B------:R0:W5:Y:S04]  /*0740*/  LDG.E.64 R190, desc[UR8][R212.64+0x40] ;  /* 0x00004008d4be7981 */ /* 0x000168000c1e1b00 */
        /* <DEDUP_REMOVED lines=15> */
[----:B------:R1:W5:Y:S01]  /*0840*/  LDG.E.64 R10, desc[UR8][R208.64+0x60] ;  /* 0x00006008d00a7981 */ /* 0x000362000c1e1b00 */
[----:B------:R-:W1:Y:S01]  /*0850*/  S2UR UR6, SR_CgaCtaId ;  /* 0x00000000000679c3 */ /* 0x000e620000008800 */
[----:B------:R-:W-:Y:S01]  /*0860*/  IMAD.SHL.U32 R0, R0, 0x10, RZ ;  /* 0x0000001000007824 */ /* 0x000fe200078e00ff */
[----:B------:R-:W-:-:S06]  /*0870*/  UMOV UR5, 0x400 ;  /* 0x0000040000057882 */ /* 0x000fcc0000000000 */
[----:B------:R-:W-:Y:S01]  /*0880*/  BAR.SYNC.DEFER_BLOCKING 0x0 ;  /* 0x0000000000007b1d */ /* 0x000fe20000010000 */
[----:B------:R-:W-:Y:S01]  /*0890*/  ISETP.NE.AND P1, PT, R3, 0x1, PT ;  /* 0x000000010300780c */ /* 0x000fe20003f25270 */
[----:B------:R-:W-:Y:S01]  /*08a0*/  UISETP.GE.U32.AND UP0, UPT, UR4, 0x60, UPT ;  /* 0x000000600400788c */ /* 0x000fe2000bf06070 */
[----:B------:R-:W-:Y:S02]  /*08b0*/  LOP3.LUT R0, R0, 0x1f0, RZ, 0xc0, !PT ;  /* 0x000001f000007812 */ /* 0x000fe400078ec0ff */
[----:B0-----:R-:W-:Y:S02]  /*08c0*/  IADD3 R212, P2, PT, R212, 0x100, RZ ;  /* 0x00000100d4d47810 */ /* 0x001fe40007f5e0ff */
[----:B-1----:R-:W-:Y:S02]  /*08d0*/  IADD3 R210, P3, PT, R210, 0x100, RZ ;  /* 0x00000100d2d27810 */ /* 0x002fe40007f7e0ff */
[----:B------:R-:W-:Y:S01]  /*08e0*/  IADD3 R208, P4, PT, R208, 0x100, RZ ;  /* 0x00000100d0d07810 */ /* 0x000fe20007f9e0ff */
[----:B------:R-:W-:-:S02]  /*08f0*/  IMAD.X R213, RZ, RZ, R213, P2 ;  /* 0x000000ffffd57224 */ /* 0x000fc400010e06d5 */
[----:B------:R-:W-:Y:S02]  /*0900*/  IMAD.X R211, RZ, RZ, R211, P3 ;  /* 0x000000ffffd37224 */ /* 0x000fe400018e06d3 */
[----:B------:R-:W-:Y:S01]  /*0910*/  IMAD.X R209, RZ, RZ, R209, P4 ;  /* 0x000000ffffd17224 */ /* 0x000fe200020e06d1 */
[----:B------:R-:W-:Y:S01]  /*0920*/  ULEA UR5, UR6, UR5, 0x18 ;  /* 0x0000000506057291 */ /* 0x000fe2000f8ec0ff */
[----:B--2---:R-:W-:Y:S04]  /*0930*/  @!P0 STS.128 [R2], R160 ;  /* 0x000000a002008388 */ /* 0x004fe80000000c00 */
[----:B---3--:R-:W-:Y:S04]  /*0940*/  @!P0 STS.128 [R2+0x200], R164 ;  /* 0x000200a402008388 */ /* 0x008fe80000000c00 */
[----:B----4-:R-:W-:Y:S04]  /*0950*/  @!P0 STS.128 [R2+0x400], R168 ;  /* 0x000400a802008388 */ /* 0x010fe80000000c00 */
[----:B-----5:R-:W-:Y:S04]  /*0960*/  @!P0 STS.128 [R2+0x600], R172 ;  /* 0x000600ac02008388 */ /* 0x020fe80000000c00 */
[----:B------:R-:W-:Y:S04]  /*0970*/  @!P0 STS.128 [R2+0x800], R176 ;  /* 0x000800b002008388 */ /* 0x000fe80000000c00 */
[----:B------:R-:W-:Y:S04]  /*0980*/  @!P0 STS.128 [R2+0xa00], R180 ;  /* 0x000a00b402008388 */ /* 0x000fe80000000c00 */
[----:B------:R-:W-:Y:S04]  /*0990*/  @!P0 STS.128 [R2+0xc00], R184 ;  /* 0x000c00b802008388 */ /* 0x000fe80000000c00 */
[----:B------:R0:W-:Y:S02]  /*09a0*/  @!P0 STS.128 [R2+0xe00], R188 ;  /* 0x000e00bc02008388 */ /* 0x0001e40000000c00 */
[----:B0-----:R-:W-:Y:S01]  /*09b0*/  VIADD R2, R0, UR5 ;  /* 0x0000000500027c36 */ /* 0x001fe20008000000 */
[----:B------:R-:W-:Y:S01]  /*09c0*/  BAR.SYNC.DEFER_BLOCKING 0x0 ;  /* 0x0000000000007b1d */ /* 0x000fe20000010000 */
[----:B------:R-:W-:-:S05]  /*09d0*/  UIADD3 UR5, UPT, UPT, UR4, 0x20, URZ ;  /* 0x0000002004057890 */ /* 0x000fca000fffe0ff */
[----:B------:R-:W0:Y:S02]  /*09e0*/  S2R R0, SR_TID.X ;  /* 0x0000000000007919 */ /* 0x000e240000002100 */
[----:B------:R-:W-:Y:S01]  /*09f0*/  UMOV UR4, UR5 ;  /* 0x0000000500047c82 */ /* 0x000fe20008000000 */
[----:B------:R-:W1:Y:S04]  /*0a00*/  LDS.128 R192, [R2] ;  /* 0x0000000002c07984 */ /* 0x000e680000000c00 */
[----:B------:R-:W2:Y:S01]  /*0a10*/  LDS.128 R200, [R2+0x200] ;  /* 0x0002000002c87984 */ /* 0x000ea20000000c00 */
[----:B0-----:R-:W-:Y:S01]  /*0a20*/  SHF.R.U32.HI R3, RZ, 0x5, R0 ;  /* 0x00000005ff037819 */ /* 0x001fe20000011600 */
[----:B-1----:R-:W0:-:S15]  /*0a30*/  DMMA.8x8x4 R156, R34, R192, R156 ;  /* 0x000000c0229c723f */ /* 0x002e1e000000009c */
[----:B------:R-:W-:-:S01]  /*0a40*/  NOP ;  /* 0x0000000000007918 */ /* 0x000fc20000000000 */
[----:B------:R-:W1:-:S15]  /*0a50*/  DMMA.8x8x4 R204, R20, R192, R152 ;  /* 0x000000c014cc723f */ /* 0x000e5e0000000098 */
[----:B------:R-:W-:-:S01]  /*0a60*/  NOP ;  /* 0x0000000000007918 */ /* 0x000fc20000000000 */
[----:B0-----:R0:W2:Y:S02]  /*0a70*/  DMMA.8x8x4 R152, R32, R194, R156 ;  /* 0x000000c22098723f */ /* 0x0010a4000000009c */
[----:B0-----:R-:W0:-:S14]  /*0a80*/  LDS.128 R156, [R2+0x400] ;  /* 0x00040000029c7984 */ /* 0x001e1c0000000c00 */
[----:B-1----:R1:W3:Y:S02]  /*0a90*/  DMMA.8x8x4 R204, R30, R194, R204 ;  /* 0x000000c21ecc723f */ /* 0x0022e400000000cc */
[----:B-1----:R-:W-:-:S14]  /*0aa0*/  LDS.128 R192, [R2+0x800] ;  /* 0x0008000002c07984 */ /* 0x002fdc0000000c00 */
[----:B--2---:R-:W1:-:S15]  /*0ab0*/  DMMA.8x8x4 R152, R16, R200, R152 ;  /* 0x000000c81098723f */ /* 0x004e5e0000000098 */
[----:B------:R-:W-:-:S01]  /*0ac0*/  NOP ;  /* 0x0000000000007918 */ /* 0x000fc20000000000 */
[----:B---3--:R-:W2:-:S15]  /*0ad0*/  DMMA.8x8x4 R204, R8, R200, R204 ;  /* 0x000000c808cc723f */ /* 0x008e9e00000000cc */
[----:B------:R-:W-:-:S01]  /*0ae0*/  NOP ;  /* 0x0000000000007918 */ /* 0x000fc20000000000 */
[----:B-1----:R-:W0:-:S15]  /*0af0*/  DMMA.8x8x4 R152, R28, R202, R152 ;  /* 0x000000ca1c98723f */ /* 0x002e1e0000000098 */
[----:B------:R-:W-:-:S01]  /*0b00*/  NOP ;  /* 0x0000000000007918 */ /* 0x000fc20000000000 */
[----:B--2---:R-:W1:-:S15]  /*0b10*/  DMMA.8x8x4 R200, R26, R202, R204 ;  /* 0x000000ca1ac8723f */ /* 0x004e5e00000000cc */
[----:B------:R-:W-:-:S01]  /*0b20*/  NOP ;  /* 0x0000000000007918 */ /* 0x000fc20000000000 */
[----:B0-----:R0:W2:Y:S02]  /*0b30*/  DMMA.8x8x4 R204, R4, R156, R152 ;  /* 0x0000009c04cc723f */ /* 0x0010a40000000098 */
[----:B0-----:R-:W0:-:S14]  /*0b40*/  LDS.128 R152, [R2+0x600] ;  /* 0x0006000002987984 */ /* 0x001e1c0000000c00 */
[----:B-1----:R-:W1:-:S15]  /*0b50*/  DMMA.8x8x4 R200, R6, R156, R200 ;  /* 0x0000009c06c8723f */ /* 0x002e5e00000000c8 */
[----:B------:R-:W-:-:S01]  /*0b60*/  NOP ;  /* 0x0000000000007918 */ /* 0x000fc20000000000 */
[----:B--2---:R-:W0:-:S15]  /*0b70*/  DMMA.8x8x4 R204, R24, R158, R204 ;  /* 0x0000009e18cc723f */ /* 0x004e1e00000000cc */
[----:B------:R-:W-:-:S01]  /*0b80*/  NOP ;  /* 0x0000000000007918 */ /* 0x000fc20000000000 */
[----:B-1----:R-:W1:-:S15]  /*0b90*/  DMMA.8x8x4 R200, R22, R158, R200 ;  /* 0x0000009e16c8723f */ /* 0x002e5e00000000c8 */
[----:B------:R-:W-:-:S01]  /*0ba0*/  NOP ;  /* 0x0000000000007918 */ /* 0x000fc20000000000 */
[----:B0-----:R-:W0:-:S15]  /*0bb0*/  DMMA.8x8x4 R204, R18, R152, R204 ;  /* 0x0000009812cc723f */ /* 0x001e1e00000000cc */
[----:B------:R-:W-:-:S01]  /*0bc0*/  NOP ;  /* 0x0000000000007918 */ /* 0x000fc20000000000 */
[----:B-1----:R-:W1:-:S15]  /*0bd0*/  DMMA.8x8x4 R200, R14, R152, R200 ;  /* 0x000000980ec8723f */ /* 0x002e5e00000000c8 */
[----:B------:R-:W-:-:S01]  /*0be0*/  NOP ;  /* 0x0000000000007918 */ /* 0x000fc20000000000 */
[----:B0-----:R-:W-:-:S15]  /*0bf0*/  DMMA.8x8x4 R156, R12, R154, R204 ;  /* 0x0000009a0c9c723f */ /* 0x001fde00000000cc */
[----:B------:R-:W-:-:S01]  /*0c00*/  NOP ;  /* 0x0000000000007918 */ /* 0x000fc20000000000 */
[----:B-1----:R0:W-:Y:S02]  /*0c10*/  DMMA.8x8x4 R152, R10, R154, R200 ;  /* 0x0000009a0a98723f */ /* 0x0021e400000000c8 */
[----:B0-----:R-:W0:-:S14]  /*0c20*/  LDS.128 R200, [R2+0xa00] ;  /* 0x000a000002c87984 */ /* 0x001e1c0000000c00 */
[----:B------:R-:W1:-:S15]  /*0c30*/  DMMA.8x8x4 R148, R34, R192, R148 ;  /* 0x000000c02294723f */ /* 0x000e5e0000000094 */
[----:B------:R-:W-:-:S01]  /*0c40*/  NOP ;  /* 0x0000000000007918 */ /* 0x000fc20000000000 */
[----:B------:R-:W2:-:S15]  /*0c50*/  DMMA.8x8x4 R144, R20, R192, R144 ;  /* 0x000000c01490723f */ /* 0x000e9e0000000090 */
[----:B------:R-:W-:-:S01]  /*0c60*/  NOP ;  /* 0x0000000000007918 */ /* 0x000fc20000000000 */
[----:B-1----:R-:W0:-:S15]  /*0c70*/  DMMA.8x8x4 R148, R32, R194, R148 ;  /* 0x000000c22094723f */ /* 0x002e1e0000000094 */
[----:B------:R-:W-:-:S01]  /*0c80*/  NOP ;  /* 0x0000000000007918 */ /* 0x000fc20000000000 */
[----:B--2---:R1:W2:Y:S02]  /*0c90*/  DMMA.8x8x4 R192, R30, R194, R144 ;  /* 0x000000c21ec0723f */ /* 0x0042a40000000090 */
[----:B-1----:R-:W1:-:S14]  /*0ca0*/  LDS.128 R144, [R2+0xc00] ;  /* 0x000c000002907984 */ /* 0x002e5c0000000c00 */
[----:B0-----:R-:W0:-:S15]  /*0cb0*/  DMMA.8x8x4 R148, R16, R200, R148 ;  /* 0x000000c81094723f */ /* 0x001e1e0000000094 */
[----:B------:R-:W-:-:S01]  /*0cc0*/  NOP ;  /* 0x0000000000007918 */ /* 0x000fc20000000000 */
[----:B--2---:R-:W2:-:S15]  /*0cd0*/  DMMA.8x8x4 R192, R8, R200, R192 ;  /* 0x000000c808c0723f */ /* 0x004e9e00000000c0 */
[----:B------:R-:W-:-:S01]  /*0ce0*/  NOP ;  /* 0x0000000000007918 */ /* 0x000fc20000000000 */
[----:B0-----:R-:W1:-:S15]  /*0cf0*/  DMMA.8x8x4 R148, R28, R202, R148 ;  /* 0x000000ca1c94723f */ /* 0x001e5e0000000094 */
[----:B------:R-:W-:-:S01]  /*0d00*/  NOP ;  /* 0x0000000000007918 */ /* 0x000fc20000000000 */
[----:B--2---:R0:W2:Y:S02]  /*0d10*/  DMMA.8x8x4 R192, R26, R202, R192 ;  /* 0x000000ca1ac0723f */ /* 0x0040a400000000c0 */
[----:B0-----:R-:W0:Y:S01]  /*0d20*/  LDS.128 R200, [R2+0xe00] ;  /* 0x000e000002c87984 */ /* 0x001e220000000c00 */
[----:B------:R-:W-:-:S13]  /*0d30*/  BAR.SYNC.DEFER_BLOCKING 0x0 ;  /* 0x0000000000007b1d */ /* 0x000fda0000010000 */
[----:B-1----:R-:W1:Y:S01]  /*0d40*/  DMMA.8x8x4 R148, R4, R144, R148 ;  /* 0x000000900494723f */ /* 0x002e620000000094 */
[----:B------:R-:W-:-:S15]  /*0d50*/  @!P1 STS.128 [R2], R160 ;  /* 0x000000a002009388 */ /* 0x000fde0000000c00 */
[----:B--2---:R-:W2:Y:S01]  /*0d60*/  DMMA.8x8x4 R192, R6, R144, R192 ;  /* 0x0000009006c0723f */ /* 0x004ea200000000c0 */
[----:B------:R-:W-:Y:S04]  /*0d70*/  @!P1 STS.128 [R2+0x200], R164 ;  /* 0x000200a402009388 */ /* 0x000fe80000000c00 */
[----:B------:R-:W-:Y:S04]  /*0d80*/  @!P1 STS.128 [R2+0x400], R168 ;  /* 0x000400a802009388 */ /* 0x000fe80000000c00 */
[----:B------:R-:W-:Y:S04]  /*0d90*/  @!P1 STS.128 [R2+0x600], R172 ;  /* 0x000600ac02009388 */ /* 0x000fe80000000c00 */
[----:B------:R-:W-:Y:S03]  /*0da0*/  @!P1 STS.128 [R2+0x800], R176 ;  /* 0x000800b002009388 */ /* 0x000fe60000000c00 */
[----:B-1----:R-:W0:Y:S01]  /*0db0*/  DMMA.8x8x4 R148, R24, R146, R148 ;  /* 0x000000921894723f */ /* 0x002e220000000094 */
[----:B------:R-:W-:Y:S04]  /*0dc0*/  @!P1 STS.128 [R2+0xa00], R180 ;  /* 0x000a00b402009388 */ /* 0x000fe80000000c00 */
[----:B------:R-:W-:Y:S04]  /*0dd0*/  @!P1 STS.128 [R2+0xc00], R184 ;  /* 0x000c00b802009388 */ /* 0x000fe80000000c00 */
[----:B------:R-:W-:Y:S01]  /*0de0*/  @!P1 STS.128 [R2+0xe00], R188 ;  /* 0x000e00bc02009388 */ /* 0x000fe20000000c00 */
[----:B------:R-:W-:Y:S01]  /*0df0*/  BAR.SYNC.DEFER_BLOCKING 0x0 ;  /* 0x0000000000007b1d */ /* 0x000fe20000010000 */
[----:B------:R-:W-:-:S05]  /*0e00*/  ISETP.NE.AND P1, PT, R3, 0x2, PT ;  /* 0x000000020300780c */ /* 0x000fca0003f25270 */
[----:B--2---:R1:W2:-:S15]  /*0e10*/  DMMA.8x8x4 R144, R22, R146, R192 ;  /* 0x000000921690723f */ /* 0x00429e00000000c0 */
[----:B------:R-:W-:-:S01]  /*0e20*/  NOP ;  /* 0x0000000000007918 */ /* 0x000fc20000000000 */
[----:B0-----:R-:W0:Y:S01]  /*0e30*/  DMMA.8x8x4 R148, R18, R200, R148 ;  /* 0x000000c81294723f */ /* 0x001e220000000094 */
[----:B-1----:R-:W1:-:S15]  /*0e40*/  LDS.128 R192, [R2] ;  /* 0x0000000002c07984 */ /* 0x002e5e0000000c00 */
[----:B--2---:R-:W2:-:S15]  /*0e50*/  DMMA.8x8x4 R144, R14, R200, R144 ;  /* 0x000000c80e90723f */ /* 0x004e9e0000000090 */
[----:B------:R-:W-:-:S01]  /*0e60*/  NOP ;  /* 0x0000000000007918 */ /* 0x000fc20000000000 */
[----:B0-----:R-:W-:-:S15]  /*0e70*/  DMMA.8x8x4 R148, R12, R202, R148 ;  /* 0x000000ca0c94723f */ /* 0x001fde0000000094 */
[----:B------:R-:W-:-:S01]  /*0e80*/  NOP ;  /* 0x0000000000007918 */ /* 0x000fc20000000000 */
[----:B--2---:R0:W-:Y:S02]  /*0e90*/  DMMA.8x8x4 R144, R10, R202, R144 ;  /* 0x000000ca0a90723f */ /* 0x0041e40000000090 */
[----:B0-----:R-:W0:-:S14]  /*0ea0*/  LDS.128 R200, [R2+0x200] ;  /* 0x0002000002c87984 */ /* 0x001e1c0000000c00 */
[----:B-1----:R-:W1:-:S15]  /*0eb0*/  DMMA.8x8x4 R140, R34, R192, R140 ;  /* 0x000000c0228c723f */ /* 0x002e5e000000008c */
[----:B------:R-:W-:-:S01]  /*0ec0*/  NOP ;  /* 0x0000000000007918 */ /* 0x000fc20000000000 */
[----:B------:R-:W2:-:S15]  /*0ed0*/  DMMA.8x8x4 R136, R20, R192, R136 ;  /* 0x000000c01488723f */ /* 0x000e9e0000000088 */
        /* <DEDUP_REMOVED lines=11> */
[----:B-1----:R1:W2:Y:S02]  /*0f90*/  DMMA.8x8x4 R200, R26, R202, R136 ;  /* 0x000000ca1ac8723f */ /* 0x0022a40000000088 */
        /* <DEDUP_REMOVED lines=8> */
[----:B0-----:R-:W0:-:S14]  /*1020*/  LDS.128 R200, [R2+0x800] ;  /* 0x0008000002c87984 */ /* 0x001e1c0000000c00 */
[----:B-1----:R-:W1:-:S15]  /*1030*/  DMMA.8x8x4 R192, R18, R136, R192 ;  /* 0x0000008812c0723f */ /* 0x002e5e00000000c0 */
[----:B------:R-:W-:-:S01]  /*1040*/  NOP ;  /* 0x0000000000007918 */ /* 0x000fc20000000000 */
[----:B--2---:R-:W-:-:S15]  /*1050*/  DMMA.8x8x4 R204, R14, R136, R140 ;  /* 0x000000880ecc723f */ /* 0x004fde000000008c */
[----:B------:R-:W-:-:S01]  /*1060*/  NOP ;  /* 0x0000000000007918 */ /* 0x000fc20000000000 */
[----:B-1----:R1:W-:Y:S02]  /*1070*/  DMMA.8x8x4 R140, R12, R138, R192 ;  /* 0x0000008a0c8c723f */ /* 0x0023e400000000c0 */
[----:B-1----:R-:W1:-:S14]  /*1080*/  LDS.128 R192, [R2+0xa00] ;  /* 0x000a000002c07984 */ /* 0x002e5c0000000c00 */
[----:B0-----:R-:W0:-:S15]  /*1090*/  DMMA.8x8x4 R132, R34, R200, R132 ;  /* 0x000000c82284723f */ /* 0x001e1e0000000084 */
[----:B------:R-:W-:-:S01]  /*10a0*/  NOP ;  /* 0x0000000000007918 */ /* 0x000fc20000000000 */
[----:B------:R-:W2:-:S15]  /*10b0*/  DMMA.8x8x4 R128, R20, R200, R128 ;  /* 0x000000c81480723f */ /* 0x000e9e0000000080 */
[----:B------:R-:W-:-:S01]  /*10c0*/  NOP ;  /* 0x0000000000007918 */ /* 0x000fc20000000000 */
[----:B0-----:R-:W1:-:S15]  /*10d0*/  DMMA.8x8x4 R132, R32, R202, R132 ;  /* 0x000000ca2084723f */ /* 0x001e5e0000000084 */
[----:B------:R-:W-:-:S01]  /*10e0*/  NOP ;  /* 0x0000000000007918 */ /* 0x000fc20000000000 */
[----:B--2---:R0:W2:Y:S02]  /*10f0*/  DMMA.8x8x4 R128, R30, R202, R128 ;  /* 0x000000ca1e80723f */ /* 0x0040a40000000080 */
[----:B0-----:R-:W0:-:S14]  /*1100*/  LDS.128 R200, [R2+0xc00] ;  /* 0x000c000002c87984 */ /* 0x001e1c0000000c00 */
[----:B-1----:R-:W1:-:S15]  /*1110*/  DMMA.8x8x4 R132, R16, R192, R132 ;  /* 0x000000c01084723f */ /* 0x002e5e0000000084 */
[----:B------:R-:W-:-:S01]  /*1120*/  NOP ;  /* 0x0000000000007918 */ /* 0x000fc20000000000 */
[----:B--2---:R-:W2:-:S15]  /*1130*/  DMMA.8x8x4 R128, R8, R192, R128 ;  /* 0x000000c00880723f */ /* 0x004e9e0000000080 */
[----:B------:R-:W-:-:S01]  /*1140*/  NOP ;  /* 0x0000000000007918 */ /* 0x000fc20000000000 */
[----:B-1----:R-:W0:-:S15]  /*1150*/  DMMA.8x8x4 R132, R28, R194, R132 ;  /* 0x000000c21c84723f */ /* 0x002e1e0000000084 */
[----:B------:R-:W-:-:S01]  /*1160*/  NOP ;  /* 0x0000000000007918 */ /* 0x000fc20000000000 */
[----:B--2---:R1:W2:Y:S02]  /*1170*/  DMMA.8x8x4 R192, R26, R194, R128 ;  /* 0x000000c21ac0723f */ /* 0x0042a40000000080 */
[----:B-1----:R-:W1:Y:S01]  /*1180*/  LDS.128 R128, [R2+0xe00] ;  /* 0x000e000002807984 */ /* 0x002e620000000c00 */
[----:B------:R-:W-:-:S13]  /*1190*/  BAR.SYNC.DEFER_BLOCKING 0x0 ;  /* 0x0000000000007b1d */ /* 0x000fda0000010000 */
[----:B0-----:R-:W0:Y:S01]  /*11a0*/  DMMA.8x8x4 R132, R4, R200, R132 ;  /* 0x000000c80484723f */ /* 0x001e220000000084 */
[----:B------:R-:W-:-:S15]  /*11b0*/  @!P1 STS.128 [R2], R160 ;  /* 0x000000a002009388 */ /* 0x000fde0000000c00 */
[----:B--2---:R-:W2:Y:S01]  /*11c0*/  DMMA.8x8x4 R192, R6, R200, R192 ;  /* 0x000000c806c0723f */ /* 0x004ea200000000c0 */
[----:B------:R-:W-:Y:S04]  /*11d0*/  @!P1 STS.128 [R2+0x200], R164 ;  /* 0x000200a402009388 */ /* 0x000fe80000000c00 */
[----:B------:R-:W-:Y:S04]  /*11e0*/  @!P1 STS.128 [R2+0x400], R168 ;  /* 0x000400a802009388 */ /* 0x000fe80000000c00 */
[----:B------:R-:W-:Y:S04]  /*11f0*/  @!P1 STS.128 [R2+0x600], R172 ;  /* 0x000600ac02009388 */ /* 0x000fe80000000c00 */
[----:B------:R-:W-:Y:S03]  /*1200*/  @!P1 STS.128 [R2+0x800], R176 ;  /* 0x000800b002009388 */ /* 0x000fe60000000c00 */
[----:B0-----:R-:W1:Y:S01]  /*1210*/  DMMA.8x8x4 R132, R24, R202, R132 ;  /* 0x000000ca1884723f */ /* 0x001e620000000084 */
[----:B------:R-:W-:Y:S04]  /*1220*/  @!P1 STS.128 [R2+0xa00], R180 ;  /* 0x000a00b402009388 */ /* 0x000fe80000000c00 */
[----:B------:R-:W-:Y:S04]  /*1230*/  @!P1 STS.128 [R2+0xc00], R184 ;  /* 0x000c00b802009388 */ /* 0x000fe80000000c00 */
[----:B------:R-:W-:Y:S01]  /*1240*/  @!P1 STS.128 [R2+0xe00], R188 ;  /* 0x000e00bc02009388 */ /* 0x000fe20000000c00 */
[----:B------:R-:W-:Y:S01]  /*1250*/  BAR.SYNC.DEFER_BLOCKING 0x0 ;  /* 0x0000000000007b1d */ /* 0x000fe20000010000 */
[----:B------:R-:W-:-:S05]  /*1260*/  ISETP.NE.AND P1, PT, R3, 0x3, PT ;  /* 0x000000030300780c */ /* 0x000fca0003f25270 */
[----:B--2---:R0:W2:-:S15]  /*1270*/  DMMA.8x8x4 R200, R22, R202, R192 ;  /* 0x000000ca16c8723f */ /* 0x00409e00000000c0 */
[----:B------:R-:W-:-:S01]  /*1280*/  NOP ;  /* 0x0000000000007918 */ /* 0x000fc20000000000 */
[----:B-1----:R-:W1:Y:S01]  /*1290*/  DMMA.8x8x4 R132, R18, R128, R132 ;  /* 0x000000801284723f */ /* 0x002e620000000084 */
[----:B0-----:R-:W0:-:S15]  /*12a0*/  LDS.128 R192, [R2] ;  /* 0x0000000002c07984 */ /* 0x001e1e0000000c00 */
[----:B--2---:R-:W2:-:S15]  /*12b0*/  DMMA.8x8x4 R200, R14, R128, R200 ;  /* 0x000000800ec8723f */ /* 0x004e9e00000000c8 */
[----:B------:R-:W-:-:S01]  /*12c0*/  NOP ;  /* 0x0000000000007918 */ /* 0x000fc20000000000 */
[----:B-1----:R-:W-:-:S15]  /*12d0*/  DMMA.8x8x4 R132, R12, R130, R132 ;  /* 0x000000820c84723f */ /* 0x002fde0000000084 */
[----:B------:R-:W-:-:S01]  /*12e0*/  NOP ;  /* 0x0000000000007918 */ /* 0x000fc20000000000 */
[----:B--2---:R1:W-:Y:S02]  /*12f0*/  DMMA.8x8x4 R128, R10, R130, R200 ;  /* 0x000000820a80723f */ /* 0x0043e400000000c8 */
[----:B-1----:R-:W1:-:S14]  /*1300*/  LDS.128 R200, [R2+0x200] ;  /* 0x0002000002c87984 */ /* 0x002e5c0000000c00 */
[----:B0-----:R-:W0:-:S15]  /*1310*/  DMMA.8x8x4 R124, R34, R192, R124 ;  /* 0x000000c0227c723f */ /* 0x001e1e000000007c */
[----:B------:R-:W-:-:S01]  /*1320*/  NOP ;  /* 0x0000000000007918 */ /* 0x000fc20000000000 */
[----:B------:R-:W2:-:S15]  /*1330*/  DMMA.8x8x4 R120, R20, R192, R120 ;  /* 0x000000c01478723f */ /* 0x000e9e0000000078 */
[----:B------:R-:W-:-:S01]  /*1340*/  NOP ;  /* 0x0000000000007918 */ /* 0x000fc20000000000 */
[----:B0-----:R-:W1:-:S15]  /*1350*/  DMMA.8x8x4 R124, R32, R194, R124 ;  /* 0x000000c2207c723f */ /* 0x001e5e000000007c */
[----:B------:R-:W-:-:S01]  /*1360*/  NOP ;  /* 0x0000000000007918 */ /* 0x000fc20000000000 */
[----:B--2---:R-:W0:-:S15]  /*1370*/  DMMA.8x8x4 R120, R30, R194, R120 ;  /* 0x000000c21e78723f */ /* 0x004e1e0000000078 */
[----:B------:R-:W-:-:S01]  /*1380*/  NOP ;  /* 0x0000000000007918 */ /* 0x000fc20000000000 */
[----:B-1----:R1:W2:Y:S02]  /*1390*/  DMMA.8x8x4 R192, R16, R200, R124 ;  /* 0x000000c810c0723f */ /* 0x0022a4000000007c */
[----:B-1----:R-:W1:-:S14]  /*13a0*/  LDS.128 R124, [R2+0x400] ;  /* 0x00040000027c7984 */ /* 0x002e5c0000000c00 */
[----:B0-----:R-:W0:-:S15]  /*13b0*/  DMMA.8x8x4 R120, R8, R200, R120 ;  /* 0x000000c80878723f */ /* 0x001e1e0000000078 */
[----:B------:R-:W-:-:S01]  /*13c0*/  NOP ;  /* 0x0000000000007918 */ /* 0x000fc20000000000 */
[----:B--2---:R-:W1:-:S15]  /*13d0*/  DMMA.8x8x4 R192, R28, R202, R192 ;  /* 0x000000ca1cc0723f */ /* 0x004e5e00000000c0 */
[----:B------:R-:W-:-:S01]  /*13e0*/  NOP ;  /* 0x0000000000007918 */ /* 0x000fc20000000000 */
[----:B0-----:R0:W2:Y:S02]  /*13f0*/  DMMA.8x8x4 R200, R26, R202, R120 ;  /* 0x000000ca1ac8723f */ /* 0x0010a40000000078 */
[----:B0-----:R-:W0:-:S14]  /*1400*/  LDS.128 R120, [R2+0x600] ;  /* 0x0006000002787984 */ /* 0x001e1c0000000c00 */
[----:B-1----:R-:W1:-:S15]  /*1410*/  DMMA.8x8x4 R192, R4, R124, R192 ;  /* 0x0000007c04c0723f */ /* 0x002e5e00000000c0 */
[----:B------:R-:W-:-:S01]  /*1420*/  NOP ;  /* 0x0000000000007918 */ /* 0x000fc20000000000 */
[----:B--2---:R-:W2:-:S15]  /*1430*/  DMMA.8x8x4 R200, R6, R124, R200 ;  /* 0x0000007c06c8723f */ /* 0x004e9e00000000c8 */
        /* <DEDUP_REMOVED lines=30> */
[----:B------:R-:W-:Y:S01]  /*1620*/  DMMA.8x8x4 R136, R10, R138, R204 ;  /* 0x0000008a0a88723f */ /* 0x000fe200000000cc */
[----:B------:R-:W-:-:S15]  /*1630*/  @!P1 STS.128 [R2], R160 ;  /* 0x000000a002009388 */ /* 0x000fde0000000c00 */
[-C--:B0-----:R-:W0:Y:S01]  /*1640*/  DMMA.8x8x4 R116, R4, R112.reuse, R116 ;  /* 0x000000700474723f */ /* 0x081e220000000074 */
[----:B------:R-:W-:Y:S04]  /*1650*/  @!P1 STS.128 [R2+0x200], R164 ;  /* 0x000200a402009388 */ /* 0x000fe80000000c00 */
[----:B------:R-:W-:Y:S04]  /*1660*/  @!P1 STS.128 [R2+0x400], R168 ;  /* 0x000400a802009388 */ /* 0x000fe80000000c00 */
[----:B------:R-:W-:Y:S04]  /*1670*/  @!P1 STS.128 [R2+0x600], R172 ;  /* 0x000600ac02009388 */ /* 0x000fe80000000c00 */
[----:B------:R-:W-:Y:S03]  /*1680*/  @!P1 STS.128 [R2+0x800], R176 ;  /* 0x000800b002009388 */ /* 0x000fe60000000c00 */
[----:B--2---:R-:W2:Y:S01]  /*1690*/  DMMA.8x8x4 R204, R6, R112, R192 ;  /* 0x0000007006cc723f */ /* 0x004ea200000000c0 */
[----:B------:R-:W-:Y:S04]  /*16a0*/  @!P1 STS.128 [R2+0xa00], R180 ;  /* 0x000a00b402009388 */ /* 0x000fe80000000c00 */
[----:B------:R-:W-:Y:S04]  /*16b0*/  @!P1 STS.128 [R2+0xc00], R184 ;  /* 0x000c00b802009388 */ /* 0x000fe80000000c00 */
[----:B------:R-:W-:Y:S01]  /*16c0*/  @!P1 STS.128 [R2+0xe00], R188 ;  /* 0x000e00bc02009388 */ /* 0x000fe20000000c00 */
[----:B------:R-:W-:Y:S01]  /*16d0*/  BAR.SYNC.DEFER_BLOCKING 0x0 ;  /* 0x0000000000007b1d */ /* 0x000fe20000010000 */
[----:B------:R-:W-:-:S05]  /*16e0*/  ISETP.NE.AND P1, PT, R3, 0x4, PT ;  /* 0x000000040300780c */ /* 0x000fca0003f25270 */
[----:B0-----:R-:W1:-:S15]  /*16f0*/  DMMA.8x8x4 R116, R24, R114, R116 ;  /* 0x000000721874723f */ /* 0x001e5e0000000074 */
[----:B------:R-:W-:-:S01]  /*1700*/  NOP ;  /* 0x0000000000007918 */ /* 0x000fc20000000000 */
[----:B--2---:R-:W0:Y:S01]  /*1710*/  DMMA.8x8x4 R204, R22, R114, R204 ;  /* 0x0000007216cc723f */ /* 0x004e2200000000cc */
[----:B------:R-:W2:-:S15]  /*1720*/  LDS.128 R192, [R2] ;  /* 0x0000000002c07984 */ /* 0x000e9e0000000c00 */
[----:B-1----:R-:W1:-:S15]  /*1730*/  DMMA.8x8x4 R116, R18, R200, R116 ;  /* 0x000000c81274723f */ /* 0x002e5e0000000074 */
[----:B------:R-:W-:-:S01]  /*1740*/  NOP ;  /* 0x0000000000007918 */ /* 0x000fc20000000000 */
[----:B0-----:R-:W0:-:S15]  /*1750*/  DMMA.8x8x4 R204, R14, R200, R204 ;  /* 0x000000c80ecc723f */ /* 0x001e1e00000000cc */
[----:B------:R-:W-:-:S01]  /*1760*/  NOP ;  /* 0x0000000000007918 */ /* 0x000fc20000000000 */
[----:B-1----:R-:W-:-:S15]  /*1770*/  DMMA.8x8x4 R116, R12, R202, R116 ;  /* 0x000000ca0c74723f */ /* 0x002fde0000000074 */
[----:B------:R-:W-:-:S01]  /*1780*/  NOP ;  /* 0x0000000000007918 */ /* 0x000fc20000000000 */
[----:B0-----:R0:W-:Y:S02]  /*1790*/  DMMA.8x8x4 R112, R10, R202, R204 ;  /* 0x000000ca0a70723f */ /* 0x0011e400000000cc */
[----:B0-----:R-:W0:-:S14]  /*17a0*/  LDS.128 R200, [R2+0x200] ;  /* 0x0002000002c87984 */ /* 0x001e1c0000000c00 */
[----:B--2---:R-:W1:-:S15]  /*17b0*/  DMMA.8x8x4 R196, R34, R192, R196 ;  /* 0x000000c022c4723f */ /* 0x004e5e00000000c4 */
[----:B------:R-:W-:-:S01]  /*17c0*/  NOP ;  /* 0x0000000000007918 */ /* 0x000fc20000000000 */
[----:B------:R-:W2:-:S15]  /*17d0*/  DMMA.8x8x4 R204, R20, R192, R36 ;  /* 0x000000c014cc723f */ /* 0x000e9e0000000024 */
[----:B------:R-:W-:-:S01]  /*17e0*/  NOP ;  /* 0x0000000000007918 */ /* 0x000fc20000000000 */
[----:B-1----:R1:W0:Y:S02]  /*17f0*/  DMMA.8x8x4 R36, R32, R194, R196 ;  /* 0x000000c22024723f */ /* 0x00222400000000c4 */
[----:B-1----:R-:W1:-:S14]  /*1800*/  LDS.128 R196, [R2+0x400] ;  /* 0x0004000002c47984 */ /* 0x002e5c0000000c00 */
[----:B--2---:R2:W3:Y:S02]  /*1810*/  DMMA.8x8x4 R204, R30, R194, R204 ;  /* 0x000000c21ecc723f */ /* 0x0044e400000000cc */
[----:B--2---:R-:W-:-:S14]  /*1820*/  LDS.128 R192, [R2+0x800] ;  /* 0x0008000002c07984 */ /* 0x004fdc0000000c00 */
[----:B0-----:R-:W0:-:S15]  /*1830*/  DMMA.8x8x4 R36, R16, R200, R36 ;  /* 0x000000c81024723f */ /* 0x001e1e0000000024 */
[----:B------:R-:W-:-:S01]  /*1840*/  NOP ;  /* 0x0000000000007918 */ /* 0x000fc20000000000 */
[----:B---3--:R-:W2:-:S15]  /*1850*/  DMMA.8x8x4 R204, R8, R200, R204 ;  /* 0x000000c808cc723f */ /* 0x008e9e00000000cc */
        /* <DEDUP_REMOVED lines=11> */
[----:B0-----:R-:W0:-:S15]  /*1910*/  DMMA.8x8x4 R200, R22, R198, R200 ;  /* 0x000000c616c8723f */ /* 0x001e1e00000000c8 */
[----:B------:R-:W-:-:S01]  /*1920*/  NOP ;  /* 0x0000000000007918 */ /* 0x000fc20000000000 */
[----:B-1----:R-:W1:-:S15]  /*1930*/  DMMA.8x8x4 R204, R18, R36, R204 ;  /* 0x0000002412cc723f */ /* 0x002e5e00000000cc */
[----:B------:R-:W-:-:S01]  /*1940*/  NOP ;  /* 0x0000000000007918 */ /* 0x000fc20000000000 */
[----:B0-----:R-:W0:-:S15]  /*1950*/  DMMA.8x8x4 R200, R14, R36, R200 ;  /* 0x000000240ec8723f */ /* 0x001e1e00000000c8 */
[----:B------:R-:W-:-:S01]  /*1960*/  NOP ;  /* 0x0000000000007918 */ /* 0x000fc20000000000 */
[----:B-1----:R-:W-:-:S15]  /*1970*/  DMMA.8x8x4 R196, R12, R38, R204 ;  /* 0x000000260cc4723f */ /* 0x002fde00000000cc */
[----:B------:R-:W-:-:S01]  /*1980*/  NOP ;  /* 0x0000000000007918 */ /* 0x000fc20000000000 */
[----:B0-----:R-:W-:-:S15]  /*1990*/  DMMA.8x8x4 R36, R10, R38, R200 ;  /* 0x000000260a24723f */ /* 0x001fde00000000c8 */
[----:B------:R-:W-:-:S01]  /*19a0*/  NOP ;  /* 0x0000000000007918 */ /* 0x000fc20000000000 */
[----:B------:R0:W1:Y:S02]  /*19b0*/  DMMA.8x8x4 R200, R34, R192, R40 ;  /* 0x000000c022c8723f */ /* 0x0000640000000028 */
[----:B0-----:R-:W0:-:S14]  /*19c0*/  LDS.128 R40, [R2+0xa00] ;  /* 0x000a000002287984 */ /* 0x001e1c0000000c00 */
        /* <DEDUP_REMOVED lines=28> */
[----:B--2---:R-:W1:-:S15]  /*1b90*/  DMMA.8x8x4 R40, R22, R46, R40 ;  /* 0x0000002e1628723f */ /* 0x004e5e0000000028 */
[----:B------:R-:W-:-:S01]  /*1ba0*/  NOP ;  /* 0x0000000000007918 */ /* 0x000fc20000000000 */
[----:B0-----:R0:W2:Y:S02]  /*1bb0*/  DMMA.8x8x4 R44, R18, R192, R200 ;  /* 0x000000c0122c723f */ /* 0x0010a400000000c8 */
[----:B0-----:R-:W0:-:S14]  /*1bc0*/  LDS.128 R200, [R2] ;  /* 0x0000000002c87984 */ /* 0x001e1c0000000c00 */
        /* <DEDUP_REMOVED lines=29> */
[----:B-1----:R-:W1:-:S14]  /*1da0*/  LDS.128 R192, [R2+0x800] ;  /* 0x0008000002c07984 */ /* 0x002e5c0000000c00 */
[----:B0-----:R-:W0:-:S15]  /*1db0*/  DMMA.8x8x4 R200, R18, R52, R200 ;  /* 0x0000003412c8723f */ /* 0x001e1e00000000c8 */
[----:B------:R-:W-:-:S01]  /*1dc0*/  NOP ;  /* 0x0000000000007918 */ /* 0x000fc20000000000 */
[----:B--2---:R-:W-:-:S15]  /*1dd0*/  DMMA.8x8x4 R204, R14, R52, R48 ;  /* 0x000000340ecc723f */ /* 0x004fde0000000030 */
[----:B------:R-:W-:-:S01]  /*1de0*/  NOP ;  /* 0x0000000000007918 */ /* 0x000fc20000000000 */
[----:B0-----:R0:W-:Y:S02]  /*1df0*/  DMMA.8x8x4 R48, R12, R54, R200 ;  /* 0x000000360c30723f */ /* 0x0011e400000000c8 */
        /* <DEDUP_REMOVED lines=9> */
[----:B0-----:R0:W-:Y:S02]  /*1e90*/  DMMA.8x8x4 R192, R16, R200, R56 ;  /* 0x000000c810c0723f */ /* 0x0011e40000000038 */
[----:B0-----:R-:W0:-:S14]  /*1ea0*/  LDS.128 R56, [R2+0xc00] ;  /* 0x000c000002387984 */ /* 0x001e1c0000000c00 */
[----:B-1----:R-:W1:-:S15]  /*1eb0*/  DMMA.8x8x4 R60, R8, R200, R60 ;  /* 0x000000c8083c723f */ /* 0x002e5e000000003c */
[----:B------:R-:W-:-:S01]  /*1ec0*/  NOP ;  /* 0x0000000000007918 */ /* 0x000fc20000000000 */
[----:B-1----:R-:W0:-:S15]  /*1ed0*/  DMMA.8x8x4 R60, R26, R202, R60 ;  /* 0x000000ca1a3c723f */ /* 0x002e1e000000003c */
[----:B------:R-:W-:-:S01]  /*1ee0*/  NOP ;  /* 0x0000000000007918 */ /* 0x000fc20000000000 */
[----:B------:R-:W-:-:S15]  /*1ef0*/  DMMA.8x8x4 R52, R10, R54, R204 ;  /* 0x000000360a34723f */ /* 0x000fde00000000cc */
[----:B------:R-:W-:-:S01]  /*1f00*/  NOP ;  /* 0x0000000000007918 */ /* 0x000fc20000000000 */
[----:B0-----:R0:W-:Y:S02]  /*1f10*/  DMMA.8x8x4 R204, R6, R56, R60 ;  /* 0x0000003806cc723f */ /* 0x0011e4000000003c */
[----:B0-----:R-:W0:Y:S01]  /*1f20*/  LDS.128 R60, [R2+0xe00] ;  /* 0x000e0000023c7984 */ /* 0x001e220000000c00 */
[----:B------:R-:W-:-:S13]  /*1f30*/  BAR.SYNC.DEFER_BLOCKING 0x0 ;  /* 0x0000000000007b1d */ /* 0x000fda0000010000 */
[----:B------:R-:W1:Y:S01]  /*1f40*/  DMMA.8x8x4 R192, R28, R202, R192 ;  /* 0x000000ca1cc0723f */ /* 0x000e6200000000c0 */
[----:B------:R-:W-:-:S15]  /*1f50*/  @!P1 STS.128 [R2], R160 ;  /* 0x000000a002009388 */ /* 0x000fde0000000c00 */
[----:B-1----:R-:W1:Y:S01]  /*1f60*/  DMMA.8x8x4 R192, R4, R56, R192 ;  /* 0x0000003804c0723f */ /* 0x002e6200000000c0 */
        /* <DEDUP_REMOVED lines=10> */
[----:B0-----:R-:W0:-:S15]  /*2010*/  DMMA.8x8x4 R200, R18, R60, R200 ;  /* 0x0000003c12c8723f */ /* 0x001e1e00000000c8 */
[----:B------:R-:W-:-:S01]  /*2020*/  NOP ;  /* 0x0000000000007918 */ /* 0x000fc20000000000 */
[----:B------:R-:W1:Y:S01]  /*2030*/  DMMA.8x8x4 R204, R22, R58, R204 ;  /* 0x0000003a16cc723f */ /* 0x000e6200000000cc */
[----:B------:R-:W2:-:S15]  /*2040*/  LDS.128 R192, [R2] ;  /* 0x0000000002c07984 */ /* 0x000e9e0000000c00 */
[----:B0-----:R0:W-:Y:S02]  /*2050*/  DMMA.8x8x4 R56, R12, R62, R200 ;  /* 0x0000003e0c38723f */ /* 0x0011e400000000c8 */
[----:B0-----:R-:W0:-:S14]  /*2060*/  LDS.128 R200, [R2+0x200] ;  /* 0x0002000002c87984 */ /* 0x001e1c0000000c00 */
[----:B-1----:R-:W1:-:S15]  /*2070*/  DMMA.8x8x4 R204, R14, R60, R204 ;  /* 0x0000003c0ecc723f */ /* 0x002e5e00000000cc */
[----:B------:R-:W-:-:S01]  /*2080*/  NOP ;  /* 0x0000000000007918 */ /* 0x000fc20000000000 */
[----:B--2---:R-:W2:-:S15]  /*2090*/  DMMA.8x8x4 R64, R34, R192, R64 ;  /* 0x000000c02240723f */ /* 0x004e9e0000000040 */
[----:B------:R-:W-:-:S01]  /*20a0*/  NOP ;  /* 0x0000000000007918 */ /* 0x000fc20000000000 */
[----:B-1----:R-:W-:-:S15]  /*20b0*/  DMMA.8x8x4 R60, R10, R62, R204 ;  /* 0x0000003e0a3c723f */ /* 0x002fde00000000cc */
[----:B------:R-:W-:-:S01]  /*20c0*/  NOP ;  /* 0x0000000000007918 */ /* 0x000fc20000000000 */
[----:B------:R-:W1:-:S15]  /*20d0*/  DMMA.8x8x4 R204, R20, R192, R68 ;  /* 0x000000c014cc723f */ /* 0x000e5e0000000044 */
[----:B------:R-:W-:-:S01]  /*20e0*/  NOP ;  /* 0x0000000000007918 */ /* 0x000fc20000000000 */
[----:B--2---:R2:W0:Y:S02]  /*20f0*/  DMMA.8x8x4 R68, R32, R194, R64 ;  /* 0x000000c22044723f */ /* 0x0044240000000040 */
[----:B--2---:R-:W2:-:S14]  /*2100*/  LDS.128 R64, [R2+0x400] ;  /* 0x0004000002407984 */ /* 0x004e9c0000000c00 */
[----:B-1----:R1:W3:Y:S02]  /*2110*/  DMMA.8x8x4 R204, R30, R194, R204 ;  /* 0x000000c21ecc723f */ /* 0x0022e400000000cc */
[----:B-1----:R-:W-:-:S14]  /*2120*/  LDS.128 R192, [R2+0x800] ;  /* 0x0008000002c07984 */ /* 0x002fdc0000000c00 */
[----:B0-----:R-:W0:-:S15]  /*2130*/  DMMA.8x8x4 R68, R16, R200, R68 ;  /* 0x000000c81044723f */ /* 0x001e1e0000000044 */
[----:B------:R-:W-:-:S01]  /*2140*/  NOP ;  /* 0x0000000000007918 */ /* 0x000fc20000000000 */
[----:B---3--:R-:W1:-:S15]  /*2150*/  DMMA.8x8x4 R204, R8, R200, R204 ;  /* 0x000000c808cc723f */ /* 0x008e5e00000000cc */
[----:B------:R-:W-:-:S01]  /*2160*/  NOP ;  /* 0x0000000000007918 */ /* 0x000fc20000000000 */
[----:B0-----:R-:W2:-:S15]  /*2170*/  DMMA.8x8x4 R68, R28, R202, R68 ;  /* 0x000000ca1c44723f */ /* 0x001e9e0000000044 */
[----:B------:R-:W-:-:S01]  /*2180*/  NOP ;  /* 0x0000000000007918 */ /* 0x000fc20000000000 */
[----:B-1----:R-:W0:-:S15]  /*2190*/  DMMA.8x8x4 R200, R26, R202, R204 ;  /* 0x000000ca1ac8723f */ /* 0x002e1e00000000cc */
[----:B------:R-:W-:-:S01]  /*21a0*/  NOP ;  /* 0x0000000000007918 */ /* 0x000fc20000000000 */
[----:B--2---:R1:W2:Y:S02]  /*21b0*/  DMMA.8x8x4 R204, R4, R64, R68 ;  /* 0x0000004004cc723f */ /* 0x0042a40000000044 */
        /* <DEDUP_REMOVED lines=99> */
[----:B------:R-:W1:-:S15]  /*27f0*/  DMMA.8x8x4 R192, R28, R202, R192 ;  /* 0x000000ca1cc0723f */ /* 0x000e5e00000000c0 */
[----:B------:R-:W-:-:S01]  /*2800*/  NOP ;  /* 0x0000000000007918 */ /* 0x000fc20000000000 */
[----:B0-----:R0:W-:Y:S02]  /*2810*/  DMMA.8x8x4 R200, R6, R88, R92 ;  /* 0x0000005806c8723f */ /* 0x0011e4000000005c */
[----:B0-----:R-:W0:Y:S01]  /*2820*/  LDS.128 R92, [R2+0xe00] ;  /* 0x000e0000025c7984 */ /* 0x001e220000000c00 */
[----:B------:R-:W-:-:S13]  /*2830*/  BAR.SYNC.DEFER_BLOCKING 0x0 ;  /* 0x0000000000007b1d */ /* 0x000fda0000010000 */
[----:B------:R-:W-:Y:S01]  /*2840*/  DMMA.8x8x4 R84, R10, R86, R204 ;  /* 0x000000560a54723f */ /* 0x000fe200000000cc */
        /* <DEDUP_REMOVED lines=11> */
[----:B------:R-:W-:-:S05]  /*2900*/  IADD3 R214, P1, PT, R214, 0x100, RZ ;  /* 0x00000100d6d67810 */ /* 0x000fca0007f3e0ff */
[----:B------:R-:W1:Y:S01]  /*2910*/  DMMA.8x8x4 R200, R22, R90, R200 ;  /* 0x0000005a16c8723f */ /* 0x000e6200000000c8 */
[----:B------:R-:W-:-:S15]  /*2920*/  IMAD.X R215, RZ, RZ, R215, P1 ;  /* 0x000000ffffd77224 */ /* 0x000fde00008e06d7 */
[-C--:B0-----:R-:W0:Y:S01]  /*2930*/  DMMA.8x8x4 R192, R18, R92.reuse, R192 ;  /* 0x0000005c12c0723f */ /* 0x081e2200000000c0 */
[----:B------:R-:W2:Y:S04]  /*2940*/  LDS.128 R204, [R2] ;  /* 0x0000000002cc7984 */ /* 0x000ea80000000c00 */
[----:B------:R-:W3:Y:S11]  /*2950*/  LDS.128 R160, [R2+0x800] ;  /* 0x0008000002a07984 */ /* 0x000ef60000000c00 */
[----:B-1----:R-:W-:-:S15]  /*2960*/  DMMA.8x8x4 R200, R14, R92, R200 ;  /* 0x0000005c0ec8723f */ /* 0x002fde00000000c8 */
[----:B------:R-:W-:-:S01]  /*2970*/  NOP ;  /* 0x0000000000007918 */ /* 0x000fc20000000000 */
[----:B0-----:R-:W-:-:S15]  /*2980*/  DMMA.8x8x4 R88, R12, R94, R192 ;  /* 0x0000005e0c58723f */ /* 0x001fde00000000c0 */
[----:B------:R-:W-:-:S01]  /*2990*/  NOP ;  /* 0x0000000000007918 */ /* 0x000fc20000000000 */
[----:B--2---:R0:W1:Y:S02]  /*29a0*/  DMMA.8x8x4 R164, R34, R204, R96 ;  /* 0x000000cc22a4723f */ /* 0x0040640000000060 */
[----:B0-----:R-:W0:-:S14]  /*29b0*/  LDS.128 R96, [R2+0x200] ;  /* 0x0002000002607984 */ /* 0x001e1c0000000c00 */
[----:B------:R-:W2:-:S15]  /*29c0*/  DMMA.8x8x4 R100, R20, R204, R100 ;  /* 0x000000cc1464723f */ /* 0x000e9e0000000064 */
[----:B------:R-:W-:-:S01]  /*29d0*/  NOP ;  /* 0x0000000000007918 */ /* 0x000fc20000000000 */
[----:B-1----:R-:W0:-:S15]  /*29e0*/  DMMA.8x8x4 R164, R32, R206, R164 ;  /* 0x000000ce20a4723f */ /* 0x002e1e00000000a4 */
[----:B------:R-:W-:-:S01]  /*29f0*/  NOP ;  /* 0x0000000000007918 */ /* 0x000fc20000000000 */
[----:B--2---:R1:W2:Y:S02]  /*2a00*/  DMMA.8x8x4 R204, R30, R206, R100 ;  /* 0x000000ce1ecc723f */ /* 0x0042a40000000064 */
[----:B-1----:R-:W1:-:S14]  /*2a10*/  LDS.128 R100, [R2+0xa00] ;  /* 0x000a000002647984 */ /* 0x002e5c0000000c00 */
[----:B---3--:R-:W3:-:S15]  /*2a20*/  DMMA.8x8x4 R104, R34, R160, R104 ;  /* 0x000000a02268723f */ /* 0x008ede0000000068 */
[----:B------:R-:W-:-:S01]  /*2a30*/  NOP ;  /* 0x0000000000007918 */ /* 0x000fc20000000000 */
[----:B------:R-:W4:-:S15]  /*2a40*/  DMMA.8x8x4 R108, R20, R160, R108 ;  /* 0x000000a0146c723f */ /* 0x000f1e000000006c */
[----:B------:R-:W-:-:S01]  /*2a50*/  NOP ;  /* 0x0000000000007918 */ /* 0x000fc20000000000 */
[----:B0-----:R-:W0:-:S15]  /*2a60*/  DMMA.8x8x4 R164, R16, R96, R164 ;  /* 0x0000006010a4723f */ /* 0x001e1e00000000a4 */
[----:B------:R-:W-:-:S01]  /*2a70*/  NOP ;  /* 0x0000000000007918 */ /* 0x000fc20000000000 */
[----:B--2---:R-:W2:-:S15]  /*2a80*/  DMMA.8x8x4 R204, R8, R96, R204 ;  /* 0x0000006008cc723f */ /* 0x004e9e00000000cc */
[----:B------:R-:W-:-:S01]  /*2a90*/  NOP ;  /* 0x0000000000007918 */ /* 0x000fc20000000000 */
[----:B---3--:R3:W1:Y:S02]  /*2aa0*/  DMMA.8x8x4 R104, R32, R162, R104 ;  /* 0x000000a22068723f */ /* 0x0086640000000068 */
[----:B---3--:R-:W3:-:S14]  /*2ab0*/  LDS.128 R32, [R2+0x400] ;  /* 0x0004000002207984 */ /* 0x008edc0000000c00 */
[----:B----4-:R-:W4:-:S15]  /*2ac0*/  DMMA.8x8x4 R108, R30, R162, R108 ;  /* 0x000000a21e6c723f */ /* 0x010f1e000000006c */
[----:B------:R-:W-:-:S01]  /*2ad0*/  NOP ;  /* 0x0000000000007918 */ /* 0x000fc20000000000 */
[----:B0-----:R-:W-:-:S15]  /*2ae0*/  DMMA.8x8x4 R164, R28, R98, R164 ;  /* 0x000000621ca4723f */ /* 0x001fde00000000a4 */
[----:B------:R-:W-:-:S01]  /*2af0*/  NOP ;  /* 0x0000000000007918 */ /* 0x000fc20000000000 */
[----:B--2---:R0:W-:Y:S02]  /*2b00*/  DMMA.8x8x4 R204, R26, R98, R204 ;  /* 0x000000621acc723f */ /* 0x0041e400000000cc */
[----:B0-----:R-:W0:-:S14]  /*2b10*/  LDS.128 R96, [R2+0xc00] ;  /* 0x000c000002607984 */ /* 0x001e1c0000000c00 */
[----:B-1----:R-:W1:-:S15]  /*2b20*/  DMMA.8x8x4 R104, R16, R100, R104 ;  /* 0x000000641068723f */ /* 0x002e5e0000000068 */
[----:B------:R-:W-:-:S01]  /*2b30*/  NOP ;  /* 0x0000000000007918 */ /* 0x000fc20000000000 */
[----:B----4-:R-:W2:-:S15]  /*2b40*/  DMMA.8x8x4 R108, R8, R100, R108 ;  /* 0x00000064086c723f */ /* 0x010e9e000000006c */
[----:B------:R-:W-:-:S01]  /*2b50*/  NOP ;  /* 0x0000000000007918 */ /* 0x000fc20000000000 */
[----:B-1----:R-:W0:-:S15]  /*2b60*/  DMMA.8x8x4 R104, R28, R102, R104 ;  /* 0x000000661c68723f */ /* 0x002e1e0000000068 */
[----:B------:R-:W-:-:S01]  /*2b70*/  NOP ;  /* 0x0000000000007918 */ /* 0x000fc20000000000 */
[----:B--2---:R1:W2:Y:S02]  /*2b80*/  DMMA.8x8x4 R28, R26, R102, R108 ;  /* 0x000000661a1c723f */ /* 0x0042a4000000006c */
[----:B-1----:R-:W1:Y:S04]  /*2b90*/  LDS.128 R100, [R2+0x600] ;  /* 0x0006000002647984 */ /* 0x002e680000000c00 */
[----:B------:R-:W4:Y:S10]  /*2ba0*/  LDS.128 R108, [R2+0xe00] ;  /* 0x000e0000026c7984 */ /* 0x000f340000000c00 */
[----:B---3--:R-:W3:-:S15]  /*2bb0*/  DMMA.8x8x4 R164, R4, R32, R164 ;  /* 0x0000002004a4723f */ /* 0x008ede00000000a4 */
[----:B------:R-:W-:-:S01]  /*2bc0*/  NOP ;  /* 0x0000000000007918 */ /* 0x000fc20000000000 */
[----:B0-----:R-:W0:-:S15]  /*2bd0*/  DMMA.8x8x4 R104, R4, R96, R104 ;  /* 0x000000600468723f */ /* 0x001e1e0000000068 */
[----:B------:R-:W-:-:S01]  /*2be0*/  NOP ;  /* 0x0000000000007918 */ /* 0x000fc20000000000 */
[----:B------:R-:W5:-:S15]  /*2bf0*/  DMMA.8x8x4 R204, R6, R32, R204 ;  /* 0x0000002006cc723f */ /* 0x000f5e00000000cc */
[----:B------:R-:W-:-:S01]  /*2c00*/  NOP ;  /* 0x0000000000007918 */ /* 0x000fc20000000000 */
[----:B--2---:R-:W2:-:S15]  /*2c10*/  DMMA.8x8x4 R28, R6, R96, R28 ;  /* 0x00000060061c723f */ /* 0x004e9e000000001c */
[----:B------:R-:W-:-:S01]  /*2c20*/  NOP ;  /* 0x0000000000007918 */ /* 0x000fc20000000000 */
[----:B---3--:R-:W1:-:S15]  /*2c30*/  DMMA.8x8x4 R164, R24, R34, R164 ;  /* 0x0000002218a4723f */ /* 0x008e5e00000000a4 */
[----:B------:R-:W-:-:S01]  /*2c40*/  NOP ;  /* 0x0000000000007918 */ /* 0x000fc20000000000 */
[----:B0-----:R-:W4:-:S15]  /*2c50*/  DMMA.8x8x4 R104, R24, R98, R104 ;  /* 0x000000621868723f */ /* 0x001f1e0000000068 */
[----:B------:R-:W-:-:S01]  /*2c60*/  NOP ;  /* 0x0000000000007918 */ /* 0x000fc20000000000 */
[----:B-----5:R-:W0:-:S15]  /*2c70*/  DMMA.8x8x4 R204, R22, R34, R204 ;  /* 0x0000002216cc723f */ /* 0x020e1e00000000cc */
[----:B------:R-:W-:-:S01]  /*2c80*/  NOP ;  /* 0x0000000000007918 */ /* 0x000fc20000000000 */
[----:B--2---:R-:W2:-:S15]  /*2c90*/  DMMA.8x8x4 R28, R22, R98, R28 ;  /* 0x00000062161c723f */ /* 0x004e9e000000001c */
[----:B------:R-:W-:-:S01]  /*2ca0*/  NOP ;  /* 0x0000000000007918 */ /* 0x000fc20000000000 */
[----:B-1----:R-:W1:-:S15]  /*2cb0*/  DMMA.8x8x4 R164, R18, R100, R164 ;  /* 0x0000006412a4723f */ /* 0x002e5e00000000a4 */
[----:B------:R-:W-:-:S01]  /*2cc0*/  NOP ;  /* 0x0000000000007918 */ /* 0x000fc20000000000 */
[----:B----4-:R-:W3:-:S15]  /*2cd0*/  DMMA.8x8x4 R104, R18, R108, R104 ;  /* 0x0000006c1268723f */ /* 0x010ede0000000068 */
[----:B------:R-:W-:-:S01]  /*2ce0*/  NOP ;  /* 0x0000000000007918 */ /* 0x000fc20000000000 */
[----:B0-----:R-:W0:-:S15]  /*2cf0*/  DMMA.8x8x4 R204, R14, R100, R204 ;  /* 0x000000640ecc723f */ /* 0x001e1e00000000cc */
[----:B------:R-:W-:-:S01]  /*2d00*/  NOP ;  /* 0x0000000000007918 */ /* 0x000fc20000000000 */
[----:B--2---:R-:W2:-:S15]  /*2d10*/  DMMA.8x8x4 R28, R14, R108, R28 ;  /* 0x0000006c0e1c723f */ /* 0x004e9e000000001c */
[----:B------:R-:W-:-:S01]  /*2d20*/  NOP ;  /* 0x0000000000007918 */ /* 0x000fc20000000000 */
[----:B-1----:R1:W4:-:S15]  /*2d30*/  DMMA.8x8x4 R96, R12, R102, R164 ;  /* 0x000000660c60723f */ /* 0x00231e00000000a4 */
[----:B------:R-:W-:-:S01]  /*2d40*/  NOP ;  /* 0x0000000000007918 */ /* 0x000fc20000000000 */
[----:B---3--:R1:W3:-:S15]  /*2d50*/  DMMA.8x8x4 R104, R12, R110, R104 ;  /* 0x0000006e0c68723f */ /* 0x0082de0000000068 */
[----:B------:R-:W-:-:S01]  /*2d60*/  NOP ;  /* 0x0000000000007918 */ /* 0x000fc20000000000 */
[----:B------:R1:W0:-:S15]  /*2d70*/  DMMA.8x8x4 R92, R10, R94, R200 ;  /* 0x0000005e0a5c723f */ /* 0x00021e00000000c8 */
[----:B------:R-:W-:-:S01]  /*2d80*/  NOP ;  /* 0x0000000000007918 */ /* 0x000fc20000000000 */
[----:B0-----:R1:W0:-:S15]  /*2d90*/  DMMA.8x8x4 R100, R10, R102, R204 ;  /* 0x000000660a64723f */ /* 0x00121e00000000cc */
[----:B------:R-:W-:-:S01]  /*2da0*/  NOP ;  /* 0x0000000000007918 */ /* 0x000fc20000000000 */
[----:B--2---:R1:W2:Y:S01]  /*2db0*/  DMMA.8x8x4 R108, R10, R110, R28 ;  /* 0x0000006e0a6c723f */ /* 0x0042a2000000001c */
[----:B------:R-:W-:Y:S06]  /*2dc0*/  BAR.SYNC.DEFER_BLOCKING 0x0 ;  /* 0x0000000000007b1d */ /* 0x000fec0000010000 */
[----:B01-34-:R-:W-:Y:S05]  /*2dd0*/  BRA.U !UP0, `(.L_x_0) ;  /* 0xffffffd9081c7547 */ /* 0x01bfea000b83ffff */
[----:B------:R-:W0:Y:S01]  /*2de0*/  S2R R6, SR_CTAID.X ;  /* 0x0000000000067919 */ /* 0x000e220000002500 */
[----:B------:R-:W1:Y:S01]  /*2df0*/  LDC.64 R2, c[0x0][0x390] ;  /* 0x0000e400ff027b82 */ /* 0x000e620000000a00 */
[C---:B------:R-:W-:Y:S02]  /*2e00*/  IMAD.SHL.U32 R5, R0.reuse, 0x40, RZ ;  /* 0x0000004000057824 */ /* 0x040fe400078e00ff */
[C---:B------:R-:W-:Y:S02]  /*2e10*/  IMAD.SHL.U32 R4, R0.reuse, 0x20, RZ ;  /* 0x0000002000047824 */ /* 0x040fe400078e00ff */
[----:B------:R-:W-:Y:S01]  /*2e20*/  IMAD.SHL.U32 R0, R0, 0x2, RZ ;  /* 0x0000000200007824 */ /* 0x000fe200078e00ff */
[----:B------:R-:W-:-:S04]  /*2e30*/  LOP3.LUT R5, R5, 0xf800, RZ, 0xc0, !PT ;  /* 0x0000f80005057812 */ /* 0x000fc800078ec0ff */
[----:B------:R-:W-:-:S04]  /*2e40*/  LOP3.LUT R5, R5, 0x380, R4, 0xf8, !PT ;  /* 0x0000038005057812 */ /* 0x000fc800078ef804 */
[----:B------:R-:W-:Y:S01]  /*2e50*/  LOP3.LUT R5, R5, 0x6, R0, 0xf8, !PT ;  /* 0x0000000605057812 */ /* 0x000fe200078ef800 */
[----:B0-----:R-:W-:-:S04]  /*2e60*/  IMAD.SHL.U32 R7, R6, 0x4000, RZ ;  /* 0x0000400006077824 */ /* 0x001fc800078e00ff */
[----:B-1----:R-:W-:-:S04]  /*2e70*/  IMAD.WIDE.U32 R2, R7, 0x8, R2 ;  /* 0x0000000807027825 */ /* 0x002fc800078e0002 */
[----:B------:R-:W-:-:S05]  /*2e80*/  IMAD.WIDE.U32 R2, R5, 0x8, R2 ;  /* 0x0000000805027825 */ /* 0x000fca00078e0002 */
[----:B------:R-:W-:Y:S04]  /*2e90*/  STG.E.64 desc[UR8][R2.64], R156 ;  /* 0x0000009c02007986 */ /* 0x000fe8000c101b08 */
        /* <DEDUP_REMOVED lines=61> */
[----:B--2---:R-:W-:Y:S04]  /*3270*/  STG.E.64 desc[UR8][R2.64+0x23c0], R108 ;  /* 0x0023c06c02007986 */ /* 0x004fe8000c101b08 */
[----:B------:R-:W-:Y:S01]  /*3280*/  STG.E.64 desc[UR8][R2.64+0x23c8], R110 ;  /* 0x0023c86e02007986 */ /* 0x000fe2000c101b08 */
[----:B------:R-:W-:Y:S05]  /*3290*/  EXIT ;  /* 0x000000000000794d */ /* 0x000fea0003800000 */
.L_x_1:
[----:B------:R-:W-:-:S00]  /*32a0*/  BRA `(.L_x_1) ;  /* 0xfffffffc00fc7947 */ /* 0x000fc0000383ffff */
[----:B------:R-:W-:-:S00]  /*32b0*/  NOP ;  /* 0x0000000000007918 */ /* 0x000fc00000000000 */
        /* <DEDUP_REMOVED lines=12> */
.L_x_2:


//--------------------- .nv.shared._Z26batched_gemm_1d_double_mmaPKdS0_Pddd --------------------------
	.section	.nv.shared._Z26batched_gemm_1d_double_mmaPKdS0_Pddd,"aw",@nobits
	.sectionflags	@""
	.align	16
	.zero		1024


//--------------------- .nv.shared.reserved.0     --------------------------
	.section	.nv.shared.reserved.0,"aw",@nobits
	.weak		__nv_reservedSMEM_offset_0_alias
	.size		__nv_reservedSMEM_offset_0_alias, 0, 64
	.other		__nv_reservedSMEM_offset_0_alias,@"STO_CUDA_RESERVED_SHARED STV_DEFAULT"
__nv_reservedSMEM_offset_0_alias:
	.zero		0
	.zero		64


//--------------------- .nv.constant0._Z26batched_gemm_1d_double_mmaPKdS0_Pddd --------------------------
	.section	.nv.constant0._Z26batched_gemm_1d_double_mmaPKdS0_Pddd,"a",@progbits
	.sectionflags	@""
	.align	4
.nv.constant0._Z26batched_gemm_1d_double_mmaPKdS0_Pddd:
	.zero		936


//--------------------- SYMBOLS --------------------------

	.type		.nv.reservedSmem.offset0,@object
	.size		.nv.reservedSmem.offset0,0x4
	.type		.nv.reservedSmem.cap,@object
	.size		.nv.reservedSmem.cap,0x4
